	.target	sm_100a

	.elftype	@"ET_EXEC"


//--------------------- .note.nv.tkinfo           --------------------------
	.section	.note.nv.tkinfo,"",@"SHT_NOTE"
	.sectionflags	@"SHF_NOTE_NV_TKINFO"
	.tkinfo
        /*0018*/ 	.word	0x00000002
        /*0030*/ 	.string	""
        /*0030*/ 	.string	"ptxas"
        /*0030*/ 	.string	"Cuda compilation tools, release 13.0, V13.0.88"
        /*0030*/ 	.string	"Build cuda_13.0.r13.0/compiler.36424714_0"
        /*0030*/ 	.string	"-arch sm_100a -m 64 "



//--------------------- .note.nv.cuinfo           --------------------------
	.section	.note.nv.cuinfo,"",@"SHT_NOTE"
	.sectionflags	@"SHF_NOTE_NV_CUINFO"
        /*0018*/ 	.short	0x0002
        /*001a*/ 	.short	0x0064
        /*001c*/ 	.short	0x0082
	.zero		2


//--------------------- .nv.info                  --------------------------
	.section	.nv.info,"",@"SHT_CUDA_INFO"
	.align	4


	//----- nvinfo : EIATTR_REGCOUNT
	.align		4
        /*0000*/ 	.byte	0x04, 0x2f
        /*0002*/ 	.short	(.L_20 - .L_19)
	.align		4
.L_19:
        /*0004*/ 	.word	index@(_ZN7cutlass13device_kernelINS_4gemm6kernel13GemmUniversalIN4cute5tupleIJiiiiEEENS1_10collective13CollectiveMmaINS1_35MainloopSm100TmaUmmaWarpSpecializedILi20ELi2ELi4ENS5_IJNS4_1CILi8EEENSA_ILi1EEESC_EEEEENS5_IJNSA_ILi64EEENSA_ILi256EEENSA_ILi32EEEEEEaNS5_IJlSC_lEEEaSJ_NS4_8TiledMMAINS4_8MMA_AtomIJNS4_15SM100_MMA_S8_SSIaaiLi64ELi256ELNS4_4UMMA5MajorE0ELSO_0ELNSN_8SaturateE0EEEEEENS4_6LayoutINS5_IJSC_SC_SC_EEENS5_IJNSA_ILi0EEESU_SU_EEEEENS5_IJNS4_10UnderscoreESX_SX_EEEEENS4_13SM90_TMA_LOADENS4_14ComposedLayoutINS4_7SwizzleILi1ELi4ELi3EEENS4_18smem_ptr_flag_bitsILi8EEENSS_INS5_IJSB_SH_EEENS5_IJSH_SC_EEEEEEEvNS4_8identityENS4_23SM90_TMA_LOAD_MULTICASTES19_vS1A_EENS_8epilogue10collective18CollectiveEpilogueINS1D_23Sm100TmaWarpSpecializedILi4ELi2ELi32ELb0ELb0EEEJSI_NS5_IJNSS_ISF_SC_EES1I_EEEaSJ_aSJ_NS1D_6fusion15FusionCallbacksIS1H_NS1K_17LinearCombinationIaiaiLNS_15FloatRoundStyleE2EEESI_S1J_JEEENS4_5SM1004TMEM4LOAD26SM100_TMEM_LOAD_16dp32b32xES10_NS11_INS12_ILi2ELi4ELi3EEES15_NSS_INS5_IJSB_SF_EEENS5_IJSF_SC_EEEEEEENS4_39AutoVectorizingCopyWithAssumedAlignmentILi128EEENS4_14SM90_TMA_STOREES1Y_S20_S20_EEEvvEEEEvNT_6ParamsE)
        /*0008*/ 	.word	0x0000005c


	//----- nvinfo : EIATTR_FRAME_SIZE
	.align		4
.L_20:
        /*000c*/ 	.byte	0x04, 0x11
        /*000e*/ 	.short	(.L_22 - .L_21)
	.align		4
.L_21:
        /*0010*/ 	.word	index@($__internal_2_$__cuda_sm10x_tcgen05_guardrail_trap_unallocated_columns_being_dealloced)
        /*0014*/ 	.word	0x00000000


	//----- nvinfo : EIATTR_FRAME_SIZE
	.align		4
.L_22:
        /*0018*/ 	.byte	0x04, 0x11
        /*001a*/ 	.short	(.L_24 - .L_23)
	.align		4
.L_23:
        /*001c*/ 	.word	index@($__internal_1_$__cuda_sm10x_tcgen05_guardrail_trap_phase_invalid_during_alloc)
        /*0020*/ 	.word	0x00000000


	//----- nvinfo : EIATTR_FRAME_SIZE
	.align		4
.L_24:
        /*0024*/ 	.byte	0x04, 0x11
        /*0026*/ 	.short	(.L_26 - .L_25)
	.align		4
.L_25:
        /*0028*/ 	.word	index@($__internal_0_$__cuda_sm10x_tcgen05_guardrail_trap_col_being_dealloced_not_returned_by_alloc)
        /*002c*/ 	.word	0x00000000


	//----- nvinfo : EIATTR_FRAME_SIZE
	.align		4
.L_26:
        /*0030*/ 	.byte	0x04, 0x11
        /*0032*/ 	.short	(.L_28 - .L_27)
	.align		4
.L_27:
        /*0034*/ 	.word	index@(_ZN7cutlass13device_kernelINS_4gemm6kernel13GemmUniversalIN4cute5tupleIJiiiiEEENS1_10collective13CollectiveMmaINS1_35MainloopSm100TmaUmmaWarpSpecializedILi20ELi2ELi4ENS5_IJNS4_1CILi8EEENSA_ILi1EEESC_EEEEENS5_IJNSA_ILi64EEENSA_ILi256EEENSA_ILi32EEEEEEaNS5_IJlSC_lEEEaSJ_NS4_8TiledMMAINS4_8MMA_AtomIJNS4_15SM100_MMA_S8_SSIaaiLi64ELi256ELNS4_4UMMA5MajorE0ELSO_0ELNSN_8SaturateE0EEEEEENS4_6LayoutINS5_IJSC_SC_SC_EEENS5_IJNSA_ILi0EEESU_SU_EEEEENS5_IJNS4_10UnderscoreESX_SX_EEEEENS4_13SM90_TMA_LOADENS4_14ComposedLayoutINS4_7SwizzleILi1ELi4ELi3EEENS4_18smem_ptr_flag_bitsILi8EEENSS_INS5_IJSB_SH_EEENS5_IJSH_SC_EEEEEEEvNS4_8identityENS4_23SM90_TMA_LOAD_MULTICASTES19_vS1A_EENS_8epilogue10collective18CollectiveEpilogueINS1D_23Sm100TmaWarpSpecializedILi4ELi2ELi32ELb0ELb0EEEJSI_NS5_IJNSS_ISF_SC_EES1I_EEEaSJ_aSJ_NS1D_6fusion15FusionCallbacksIS1H_NS1K_17LinearCombinationIaiaiLNS_15FloatRoundStyleE2EEESI_S1J_JEEENS4_5SM1004TMEM4LOAD26SM100_TMEM_LOAD_16dp32b32xES10_NS11_INS12_ILi2ELi4ELi3EEES15_NSS_INS5_IJSB_SF_EEENS5_IJSF_SC_EEEEEEENS4_39AutoVectorizingCopyWithAssumedAlignmentILi128EEENS4_14SM90_TMA_STOREES1Y_S20_S20_EEEvvEEEEvNT_6ParamsE)
        /*0038*/ 	.word	0x00000000


	//----- nvinfo : EIATTR_MIN_STACK_SIZE
	.align		4
.L_28:
        /*003c*/ 	.byte	0x04, 0x12
        /*003e*/ 	.short	(.L_30 - .L_29)
	.align		4
.L_29:
        /*0040*/ 	.word	index@(_ZN7cutlass13device_kernelINS_4gemm6kernel13GemmUniversalIN4cute5tupleIJiiiiEEENS1_10collective13CollectiveMmaINS1_35MainloopSm100TmaUmmaWarpSpecializedILi20ELi2ELi4ENS5_IJNS4_1CILi8EEENSA_ILi1EEESC_EEEEENS5_IJNSA_ILi64EEENSA_ILi256EEENSA_ILi32EEEEEEaNS5_IJlSC_lEEEaSJ_NS4_8TiledMMAINS4_8MMA_AtomIJNS4_15SM100_MMA_S8_SSIaaiLi64ELi256ELNS4_4UMMA5MajorE0ELSO_0ELNSN_8SaturateE0EEEEEENS4_6LayoutINS5_IJSC_SC_SC_EEENS5_IJNSA_ILi0EEESU_SU_EEEEENS5_IJNS4_10UnderscoreESX_SX_EEEEENS4_13SM90_TMA_LOADENS4_14ComposedLayoutINS4_7SwizzleILi1ELi4ELi3EEENS4_18smem_ptr_flag_bitsILi8EEENSS_INS5_IJSB_SH_EEENS5_IJSH_SC_EEEEEEEvNS4_8identityENS4_23SM90_TMA_LOAD_MULTICASTES19_vS1A_EENS_8epilogue10collective18CollectiveEpilogueINS1D_23Sm100TmaWarpSpecializedILi4ELi2ELi32ELb0ELb0EEEJSI_NS5_IJNSS_ISF_SC_EES1I_EEEaSJ_aSJ_NS1D_6fusion15FusionCallbacksIS1H_NS1K_17LinearCombinationIaiaiLNS_15FloatRoundStyleE2EEESI_S1J_JEEENS4_5SM1004TMEM4LOAD26SM100_TMEM_LOAD_16dp32b32xES10_NS11_INS12_ILi2ELi4ELi3EEES15_NSS_INS5_IJSB_SF_EEENS5_IJSF_SC_EEEEEEENS4_39AutoVectorizingCopyWithAssumedAlignmentILi128EEENS4_14SM90_TMA_STOREES1Y_S20_S20_EEEvvEEEEvNT_6ParamsE)
        /*0044*/ 	.word	0x00000000
.L_30:


//--------------------- .nv.compat                --------------------------
	.section	.nv.compat,"",@"SHT_CUDA_COMPAT_INFO"
	.align	4
        /*0000*/ 	.byte	0x02, 0x09, 0x01, 0x00, 0x02, 0x02, 0x03, 0x00, 0x02, 0x05, 0x06, 0x00, 0x03, 0x07, 0x01, 0x01
        /*0010*/ 	.byte	0x02, 0x03, 0x01, 0x00, 0x02, 0x06, 0x01, 0x00, 0x04, 0x0b, 0x08, 0x00, 0x01, 0x00, 0x00, 0x00
        /*0020*/ 	.byte	0x00, 0x00, 0x00, 0x00


//--------------------- .nv.info._ZN7cutlass13device_kernelINS_4gemm6kernel13GemmUniversalIN4cute5tupleIJiiiiEEENS1_10collective13CollectiveMmaINS1_35MainloopSm100TmaUmmaWarpSpecializedILi20ELi2ELi4ENS5_IJNS4_1CILi8EEENSA_ILi1EEESC_EEEEENS5_IJNSA_ILi64EEENSA_ILi256EEENSA_ILi32EEEEEEaNS5_IJlSC_lEEEaSJ_NS4_8TiledMMAINS4_8MMA_AtomIJNS4_15SM100_MMA_S8_SSIaaiLi64ELi256ELNS4_4UMMA5MajorE0ELSO_0ELNSN_8SaturateE0EEEEEENS4_6LayoutINS5_IJSC_SC_SC_EEENS5_IJNSA_ILi0EEESU_SU_EEEEENS5_IJNS4_10UnderscoreESX_SX_EEEEENS4_13SM90_TMA_LOADENS4_14ComposedLayoutINS4_7SwizzleILi1ELi4ELi3EEENS4_18smem_ptr_flag_bitsILi8EEENSS_INS5_IJSB_SH_EEENS5_IJSH_SC_EEEEEEEvNS4_8identityENS4_23SM90_TMA_LOAD_MULTICASTES19_vS1A_EENS_8epilogue10collective18CollectiveEpilogueINS1D_23Sm100TmaWarpSpecializedILi4ELi2ELi32ELb0ELb0EEEJSI_NS5_IJNSS_ISF_SC_EES1I_EEEaSJ_aSJ_NS1D_6fusion15FusionCallbacksIS1H_NS1K_17LinearCombinationIaiaiLNS_15FloatRoundStyleE2EEESI_S1J_JEEENS4_5SM1004TMEM4LOAD26SM100_TMEM_LOAD_16dp32b32xES10_NS11_INS12_ILi2ELi4ELi3EEES15_NSS_INS5_IJSB_SF_EEENS5_IJSF_SC_EEEEEEENS4_39AutoVectorizingCopyWithAssumedAlignmentILi128EEENS4_14SM90_TMA_STOREES1Y_S20_S20_EEEvvEEEEvNT_6ParamsE --------------------------
	.section	.nv.info._ZN7cutlass13device_kernelINS_4gemm6kernel13GemmUniversalIN4cute5tupleIJiiiiEEENS1_10collective13CollectiveMmaINS1_35MainloopSm100TmaUmmaWarpSpecializedILi20ELi2ELi4ENS5_IJNS4_1CILi8EEENSA_ILi1EEESC_EEEEENS5_IJNSA_ILi64EEENSA_ILi256EEENSA_ILi32EEEEEEaNS5_IJlSC_lEEEaSJ_NS4_8TiledMMAINS4_8MMA_AtomIJNS4_15SM100_MMA_S8_SSIaaiLi64ELi256ELNS4_4UMMA5MajorE0ELSO_0ELNSN_8SaturateE0EEEEEENS4_6LayoutINS5_IJSC_SC_SC_EEENS5_IJNSA_ILi0EEESU_SU_EEEEENS5_IJNS4_10UnderscoreESX_SX_EEEEENS4_13SM90_TMA_LOADENS4_14ComposedLayoutINS4_7SwizzleILi1ELi4ELi3EEENS4_18smem_ptr_flag_bitsILi8EEENSS_INS5_IJSB_SH_EEENS5_IJSH_SC_EEEEEEEvNS4_8identityENS4_23SM90_TMA_LOAD_MULTICASTES19_vS1A_EENS_8epilogue10collective18CollectiveEpilogueINS1D_23Sm100TmaWarpSpecializedILi4ELi2ELi32ELb0ELb0EEEJSI_NS5_IJNSS_ISF_SC_EES1I_EEEaSJ_aSJ_NS1D_6fusion15FusionCallbacksIS1H_NS1K_17LinearCombinationIaiaiLNS_15FloatRoundStyleE2EEESI_S1J_JEEENS4_5SM1004TMEM4LOAD26SM100_TMEM_LOAD_16dp32b32xES10_NS11_INS12_ILi2ELi4ELi3EEES15_NSS_INS5_IJSB_SF_EEENS5_IJSF_SC_EEEEEEENS4_39AutoVectorizingCopyWithAssumedAlignmentILi128EEENS4_14SM90_TMA_STOREES1Y_S20_S20_EEEvvEEEEvNT_6ParamsE,"",@"SHT_CUDA_INFO"
	.sectionflags	@""
	.align	4


	//----- nvinfo : EIATTR_CUDA_API_VERSION
	.align		4
        /*0000*/ 	.byte	0x04, 0x37
        /*0002*/ 	.short	(.L_32 - .L_31)
.L_31:
        /*0004*/ 	.word	0x00000082


	//----- nvinfo : EIATTR_KPARAM_INFO
	.align		4
.L_32:
        /*0008*/ 	.byte	0x04, 0x17
        /*000a*/ 	.short	(.L_34 - .L_33)
.L_33:
        /*000c*/ 	.word	0x00000000
        /*0010*/ 	.short	0x0000
        /*0012*/ 	.short	0x0000
        /*0014*/ 	.byte	0x00, 0xf0, 0x01, 0x20


	//----- nvinfo : EIATTR_AT_ENTRY_FRAGMENTS
	.align		4
.L_34:
        /*0018*/ 	.byte	0x04, 0x4f
        /*001a*/ 	.short	(.L_36 - .L_35)


	//   ....[0]....
.L_35:
        /*001c*/ 	.word	0x00000006


	//----- nvinfo : EIATTR_RESERVED_SMEM_USED
	.align		4
.L_36:
        /*0020*/ 	.byte	0x01, 0x41
	.zero		2


	//----- nvinfo : EIATTR_SPARSE_MMA_MASK
	.align		4
        /*0024*/ 	.byte	0x03, 0x50
        /*0026*/ 	.short	0x0000


	//----- nvinfo : EIATTR_TCGEN05_1CTA_USED
	.align		4
        /*0028*/ 	.byte	0x01, 0x51
	.zero		2


	//----- nvinfo : EIATTR_MAXREG_COUNT
	.align		4
        /*002c*/ 	.byte	0x03, 0x1b
        /*002e*/ 	.short	0x00ff


	//----- nvinfo : EIATTR_NUM_BARRIERS
	.align		4
        /*0030*/ 	.byte	0x02, 0x4c
        /*0032*/ 	.byte	0x07
	.zero		1


	//----- nvinfo : EIATTR_EXTERNS
	.align		4
        /*0034*/ 	.byte	0x04, 0x0f
        /*0036*/ 	.short	(.L_38 - .L_37)


	//   ....[0]....
	.align		4
.L_37:
        /*0038*/ 	.word	index@(__assertfail)


	//----- nvinfo : EIATTR_MERCURY_ISA_VERSION
	.align		4
.L_38:
        /*003c*/ 	.byte	0x03, 0x5f
        /*003e*/ 	.short	0x0101


	//----- nvinfo : EIATTR_INT_WARP_WIDE_INSTR_OFFSETS
	.align		4
        /*0040*/ 	.byte	0x04, 0x31
        /*0042*/ 	.short	(.L_40 - .L_39)


	//   ....[0]....
.L_39:
        /*0044*/ 	.word	0x000047f0


	//   ....[1]....
        /*0048*/ 	.word	0x00004820


	//   ....[2]....
        /*004c*/ 	.word	0x00004840


	//   ....[3]....
        /*0050*/ 	.word	0x00005410


	//   ....[4]....
        /*0054*/ 	.word	0x00005470


	//   ....[5]....
        /*0058*/ 	.word	0x00005560


	//   ....[6]....
        /*005c*/ 	.word	0x000055e0


	//   ....[7]....
        /*0060*/ 	.word	0x000056e0


	//   ....[8]....
        /*0064*/ 	.word	0x00005770


	//   ....[9]....
        /*0068*/ 	.word	0x00005870


	//   ....[10]....
        /*006c*/ 	.word	0x00005920


	//----- nvinfo : EIATTR_COOP_GROUP_MASK_REGIDS
	.align		4
.L_40:
        /*0070*/ 	.byte	0x04, 0x29
        /*0072*/ 	.short	(.L_42 - .L_41)


	//   ....[0]....
.L_41:
        /*0074*/ 	.word	0xffffffff


	//   ....[1]....
        /*0078*/ 	.word	0xffffffff


	//   ....[2]....
        /*007c*/ 	.word	0xffffffff


	//   ....[3]....
        /*0080*/ 	.word	0xffffffff


	//   ....[4]....
        /*0084*/ 	.word	0xffffffff


	//   ....[5]....
        /*0088*/ 	.word	0xffffffff


	//   ....[6]....
        /*008c*/ 	.word	0xffffffff


	//   ....[7]....
        /*0090*/ 	.word	0xffffffff


	//   ....[8]....
        /*0094*/ 	.word	0xffffffff


	//   ....[9]....
        /*0098*/ 	.word	0xffffffff


	//   ....[10]....
        /*009c*/ 	.word	0xffffffff


	//   ....[11]....
        /*00a0*/ 	.word	0xffffffff


	//   ....[12]....
        /*00a4*/ 	.word	0xffffffff


	//   ....[13]....
        /*00a8*/ 	.word	0xffffffff


	//----- nvinfo : EIATTR_COOP_GROUP_INSTR_OFFSETS
	.align		4
.L_42:
        /*00ac*/ 	.byte	0x04, 0x28
        /*00ae*/ 	.short	(.L_44 - .L_43)


	//   ....[0]....
.L_43:
        /*00b0*/ 	.word	0x00000080


	//   ....[1]....
        /*00b4*/ 	.word	0x000004f0


	//   ....[2]....
        /*00b8*/ 	.word	0x000008b0


	//   ....[3]....
        /*00bc*/ 	.word	0x00000a50


	//   ....[4]....
        /*00c0*/ 	.word	0x00000b50


	//   ....[5]....
        /*00c4*/ 	.word	0x00000cc0


	//   ....[6]....
        /*00c8*/ 	.word	0x00000e60


	//   ....[7]....
        /*00cc*/ 	.word	0x00001020


	//   ....[8]....
        /*00d0*/ 	.word	0x00002370


	//   ....[9]....
        /*00d4*/ 	.word	0x00003b30


	//   ....[10]....
        /*00d8*/ 	.word	0x00003d40


	//   ....[11]....
        /*00dc*/ 	.word	0x00003d70


	//   ....[12]....
        /*00e0*/ 	.word	0x000046d0


	//   ....[13]....
        /*00e4*/ 	.word	0x00004900


	//----- nvinfo : EIATTR_VRC_CTA_INIT_COUNT
	.align		4
.L_44:
        /*00e8*/ 	.byte	0x02, 0x4a
        /*00ea*/ 	.byte	0x80
	.zero		1


	//----- nvinfo : EIATTR_SYSCALL_OFFSETS
	.align		4
        /*00ec*/ 	.byte	0x04, 0x46
        /*00ee*/ 	.short	(.L_46 - .L_45)


	//   ....[0]....
.L_45:
        /*00f0*/ 	.word	0x000065b0


	//   ....[1]....
        /*00f4*/ 	.word	0x000066f0


	//   ....[2]....
        /*00f8*/ 	.word	0x00006f20


	//   ....[3]....
        /*00fc*/ 	.word	0x00007cc0


	//   ....[4]....
        /*0100*/ 	.word	0x00008a10


	//   ....[5]....
        /*0104*/ 	.word	0x00009780


	//----- nvinfo : EIATTR_MBARRIER_INSTR_OFFSETS
	.align		4
.L_46:
        /*0108*/ 	.byte	0x04, 0x39
        /*010a*/ 	.short	(.L_48 - .L_47)


	//   ....[0]....
.L_47:
        /*010c*/ 	.word	0x00000610
        /*0110*/ 	.word	0x000000ff
        /*0114*/ 	.word	0x00000000
        /*0118*/ 	.short	0x0100
        /*011a*/ 	.byte	0x04
	.zero		1


	//   ....[1]....
        /*011c*/ 	.word	0x00000620
        /*0120*/ 	.word	0x000000ff
        /*0124*/ 	.word	0x000000a0
        /*0128*/ 	.short	0x0100
        /*012a*/ 	.byte	0x04
	.zero		1


	//   ....[2]....
        /*012c*/ 	.word	0x00000630
        /*0130*/ 	.word	0x000000ff
        /*0134*/ 	.word	0x00000008
        /*0138*/ 	.short	0x0100
        /*013a*/ 	.byte	0x04
	.zero		1


	//   ....[3]....
        /*013c*/ 	.word	0x00000640
        /*0140*/ 	.word	0x000000ff
        /*0144*/ 	.word	0x000000a8
        /*0148*/ 	.short	0x0100
        /*014a*/ 	.byte	0x04
	.zero		1


	//   ....[4]....
        /*014c*/ 	.word	0x00000650
        /*0150*/ 	.word	0x000000ff
        /*0154*/ 	.word	0x00000010
        /*0158*/ 	.short	0x0100
        /*015a*/ 	.byte	0x04
	.zero		1


	//   ....[5]....
        /*015c*/ 	.word	0x00000660
        /*0160*/ 	.word	0x000000ff
        /*0164*/ 	.word	0x000000b0
        /*0168*/ 	.short	0x0100
        /*016a*/ 	.byte	0x04
	.zero		1


	//   ....[6]....
        /*016c*/ 	.word	0x00000670
        /*0170*/ 	.word	0x000000ff
        /*0174*/ 	.word	0x00000018
        /*0178*/ 	.short	0x0100
        /*017a*/ 	.byte	0x04
	.zero		1


	//   ....[7]....
        /*017c*/ 	.word	0x00000680
        /*0180*/ 	.word	0x000000ff
        /*0184*/ 	.word	0x000000b8
        /*0188*/ 	.short	0x0100
        /*018a*/ 	.byte	0x04
	.zero		1


	//   ....[8]....
        /*018c*/ 	.word	0x00000690
        /*0190*/ 	.word	0x000000ff
        /*0194*/ 	.word	0x00000020
        /*0198*/ 	.short	0x0100
        /*019a*/ 	.byte	0x04
	.zero		1


	//   ....[9]....
        /*019c*/ 	.word	0x000006a0
        /*01a0*/ 	.word	0x000000ff
        /*01a4*/ 	.word	0x000000c0
        /*01a8*/ 	.short	0x0100
        /*01aa*/ 	.byte	0x04
	.zero		1


	//   ....[10]....
        /*01ac*/ 	.word	0x000006b0
        /*01b0*/ 	.word	0x000000ff
        /*01b4*/ 	.word	0x00000028
        /*01b8*/ 	.short	0x0100
        /*01ba*/ 	.byte	0x04
	.zero		1


	//   ....[11]....
        /*01bc*/ 	.word	0x000006c0
        /*01c0*/ 	.word	0x000000ff
        /*01c4*/ 	.word	0x000000c8
        /*01c8*/ 	.short	0x0100
        /*01ca*/ 	.byte	0x04
	.zero		1


	//   ....[12]....
        /*01cc*/ 	.word	0x000006d0
        /*01d0*/ 	.word	0x000000ff
        /*01d4*/ 	.word	0x00000030
        /*01d8*/ 	.short	0x0100
        /*01da*/ 	.byte	0x04
	.zero		1


	//   ....[13]....
        /*01dc*/ 	.word	0x000006e0
        /*01e0*/ 	.word	0x000000ff
        /*01e4*/ 	.word	0x000000d0
        /*01e8*/ 	.short	0x0100
        /*01ea*/ 	.byte	0x04
	.zero		1


	//   ....[14]....
        /*01ec*/ 	.word	0x000006f0
        /*01f0*/ 	.word	0x000000ff
        /*01f4*/ 	.word	0x00000038
        /*01f8*/ 	.short	0x0100
        /*01fa*/ 	.byte	0x04
	.zero		1


	//   ....[15]....
        /*01fc*/ 	.word	0x00000700
        /*0200*/ 	.word	0x000000ff
        /*0204*/ 	.word	0x000000d8
        /*0208*/ 	.short	0x0100
        /*020a*/ 	.byte	0x04
	.zero		1


	//   ....[16]....
        /*020c*/ 	.word	0x00000710
        /*0210*/ 	.word	0x000000ff
        /*0214*/ 	.word	0x00000040
        /*0218*/ 	.short	0x0100
        /*021a*/ 	.byte	0x04
	.zero		1


	//   ....[17]....
        /*021c*/ 	.word	0x00000720
        /*0220*/ 	.word	0x000000ff
        /*0224*/ 	.word	0x000000e0
        /*0228*/ 	.short	0x0100
        /*022a*/ 	.byte	0x04
	.zero		1


	//   ....[18]....
        /*022c*/ 	.word	0x00000730
        /*0230*/ 	.word	0x000000ff
        /*0234*/ 	.word	0x00000048
        /*0238*/ 	.short	0x0100
        /*023a*/ 	.byte	0x04
	.zero		1


	//   ....[19]....
        /*023c*/ 	.word	0x00000740
        /*0240*/ 	.word	0x000000ff
        /*0244*/ 	.word	0x000000e8
        /*0248*/ 	.short	0x0100
        /*024a*/ 	.byte	0x04
	.zero		1


	//   ....[20]....
        /*024c*/ 	.word	0x00000750
        /*0250*/ 	.word	0x000000ff
        /*0254*/ 	.word	0x00000050
        /*0258*/ 	.short	0x0100
        /*025a*/ 	.byte	0x04
	.zero		1


	//   ....[21]....
        /*025c*/ 	.word	0x00000760
        /*0260*/ 	.word	0x000000ff
        /*0264*/ 	.word	0x000000f0
        /*0268*/ 	.short	0x0100
        /*026a*/ 	.byte	0x04
	.zero		1


	//   ....[22]....
        /*026c*/ 	.word	0x00000770
        /*0270*/ 	.word	0x000000ff
        /*0274*/ 	.word	0x00000058
        /*0278*/ 	.short	0x0100
        /*027a*/ 	.byte	0x04
	.zero		1


	//   ....[23]....
        /*027c*/ 	.word	0x00000780
        /*0280*/ 	.word	0x000000ff
        /*0284*/ 	.word	0x000000f8
        /*0288*/ 	.short	0x0100
        /*028a*/ 	.byte	0x04
	.zero		1


	//   ....[24]....
        /*028c*/ 	.word	0x00000790
        /*0290*/ 	.word	0x000000ff
        /*0294*/ 	.word	0x00000060
        /*0298*/ 	.short	0x0100
        /*029a*/ 	.byte	0x04
	.zero		1


	//   ....[25]....
        /*029c*/ 	.word	0x000007a0
        /*02a0*/ 	.word	0x000000ff
        /*02a4*/ 	.word	0x00000100
        /*02a8*/ 	.short	0x0100
        /*02aa*/ 	.byte	0x04
	.zero		1


	//   ....[26]....
        /*02ac*/ 	.word	0x000007b0
        /*02b0*/ 	.word	0x000000ff
        /*02b4*/ 	.word	0x00000068
        /*02b8*/ 	.short	0x0100
        /*02ba*/ 	.byte	0x04
	.zero		1


	//   ....[27]....
        /*02bc*/ 	.word	0x000007c0
        /*02c0*/ 	.word	0x000000ff
        /*02c4*/ 	.word	0x00000108
        /*02c8*/ 	.short	0x0100
        /*02ca*/ 	.byte	0x04
	.zero		1


	//   ....[28]....
        /*02cc*/ 	.word	0x000007d0
        /*02d0*/ 	.word	0x000000ff
        /*02d4*/ 	.word	0x00000070
        /*02d8*/ 	.short	0x0100
        /*02da*/ 	.byte	0x04
	.zero		1


	//   ....[29]....
        /*02dc*/ 	.word	0x000007e0
        /*02e0*/ 	.word	0x000000ff
        /*02e4*/ 	.word	0x00000110
        /*02e8*/ 	.short	0x0100
        /*02ea*/ 	.byte	0x04
	.zero		1


	//   ....[30]....
        /*02ec*/ 	.word	0x000007f0
        /*02f0*/ 	.word	0x000000ff
        /*02f4*/ 	.word	0x00000078
        /*02f8*/ 	.short	0x0100
        /*02fa*/ 	.byte	0x04
	.zero		1


	//   ....[31]....
        /*02fc*/ 	.word	0x00000800
        /*0300*/ 	.word	0x000000ff
        /*0304*/ 	.word	0x00000118
        /*0308*/ 	.short	0x0100
        /*030a*/ 	.byte	0x04
	.zero		1


	//   ....[32]....
        /*030c*/ 	.word	0x00000810
        /*0310*/ 	.word	0x000000ff
        /*0314*/ 	.word	0x00000080
        /*0318*/ 	.short	0x0100
        /*031a*/ 	.byte	0x04
	.zero		1


	//   ....[33]....
        /*031c*/ 	.word	0x00000820
        /*0320*/ 	.word	0x000000ff
        /*0324*/ 	.word	0x00000120
        /*0328*/ 	.short	0x0100
        /*032a*/ 	.byte	0x04
	.zero		1


	//   ....[34]....
        /*032c*/ 	.word	0x00000830
        /*0330*/ 	.word	0x000000ff
        /*0334*/ 	.word	0x00000088
        /*0338*/ 	.short	0x0100
        /*033a*/ 	.byte	0x04
	.zero		1


	//   ....[35]....
        /*033c*/ 	.word	0x00000840
        /*0340*/ 	.word	0x000000ff
        /*0344*/ 	.word	0x00000128
        /*0348*/ 	.short	0x0100
        /*034a*/ 	.byte	0x04
	.zero		1


	//   ....[36]....
        /*034c*/ 	.word	0x00000850
        /*0350*/ 	.word	0x000000ff
        /*0354*/ 	.word	0x00000090
        /*0358*/ 	.short	0x0100
        /*035a*/ 	.byte	0x04
	.zero		1


	//   ....[37]....
        /*035c*/ 	.word	0x00000860
        /*0360*/ 	.word	0x000000ff
        /*0364*/ 	.word	0x00000130
        /*0368*/ 	.short	0x0100
        /*036a*/ 	.byte	0x04
	.zero		1


	//   ....[38]....
        /*036c*/ 	.word	0x00000870
        /*0370*/ 	.word	0x000000ff
        /*0374*/ 	.word	0x00000098
        /*0378*/ 	.short	0x0100
        /*037a*/ 	.byte	0x04
	.zero		1


	//   ....[39]....
        /*037c*/ 	.word	0x00000880
        /*0380*/ 	.word	0x000000ff
        /*0384*/ 	.word	0x00000138
        /*0388*/ 	.short	0x0100
        /*038a*/ 	.byte	0x04
	.zero		1


	//   ....[40]....
        /*038c*/ 	.word	0x000009c0
        /*0390*/ 	.word	0x000000ff
        /*0394*/ 	.word	0x00000140
        /*0398*/ 	.short	0x0100
        /*039a*/ 	.byte	0x04
	.zero		1


	//   ....[41]....
        /*039c*/ 	.word	0x000009d0
        /*03a0*/ 	.word	0x000000ff
        /*03a4*/ 	.word	0x00000160
        /*03a8*/ 	.short	0x0100
        /*03aa*/ 	.byte	0x04
	.zero		1


	//   ....[42]....
        /*03ac*/ 	.word	0x000009e0
        /*03b0*/ 	.word	0x000000ff
        /*03b4*/ 	.word	0x00000148
        /*03b8*/ 	.short	0x0100
        /*03ba*/ 	.byte	0x04
	.zero		1


	//   ....[43]....
        /*03bc*/ 	.word	0x000009f0
        /*03c0*/ 	.word	0x000000ff
        /*03c4*/ 	.word	0x00000168
        /*03c8*/ 	.short	0x0100
        /*03ca*/ 	.byte	0x04
	.zero		1


	//   ....[44]....
        /*03cc*/ 	.word	0x00000a00
        /*03d0*/ 	.word	0x000000ff
        /*03d4*/ 	.word	0x00000150
        /*03d8*/ 	.short	0x0100
        /*03da*/ 	.byte	0x04
	.zero		1


	//   ....[45]....
        /*03dc*/ 	.word	0x00000a10
        /*03e0*/ 	.word	0x000000ff
        /*03e4*/ 	.word	0x00000170
        /*03e8*/ 	.short	0x0100
        /*03ea*/ 	.byte	0x04
	.zero		1


	//   ....[46]....
        /*03ec*/ 	.word	0x00000a20
        /*03f0*/ 	.word	0x000000ff
        /*03f4*/ 	.word	0x00000158
        /*03f8*/ 	.short	0x0100
        /*03fa*/ 	.byte	0x04
	.zero		1


	//   ....[47]....
        /*03fc*/ 	.word	0x00000a30
        /*0400*/ 	.word	0x000000ff
        /*0404*/ 	.word	0x00000178
        /*0408*/ 	.short	0x0100
        /*040a*/ 	.byte	0x04
	.zero		1


	//   ....[48]....
        /*040c*/ 	.word	0x00000b20
        /*0410*/ 	.word	0x000000ff
        /*0414*/ 	.word	0x00000180
        /*0418*/ 	.short	0x0100
        /*041a*/ 	.byte	0x06
	.zero		1


	//   ....[49]....
        /*041c*/ 	.word	0x00000b30
        /*0420*/ 	.word	0x000000ff
        /*0424*/ 	.word	0x00000188
        /*0428*/ 	.short	0x0100
        /*042a*/ 	.byte	0x06
	.zero		1


	//   ....[50]....
        /*042c*/ 	.word	0x00000c70
        /*0430*/ 	.word	0x000000ff
        /*0434*/ 	.word	0x00000190
        /*0438*/ 	.short	0x0100
        /*043a*/ 	.byte	0x06
	.zero		1


	//   ....[51]....
        /*043c*/ 	.word	0x00000c80
        /*0440*/ 	.word	0x000000ff
        /*0444*/ 	.word	0x000001a0
        /*0448*/ 	.short	0x0100
        /*044a*/ 	.byte	0x06
	.zero		1


	//   ....[52]....
        /*044c*/ 	.word	0x00000c90
        /*0450*/ 	.word	0x000000ff
        /*0454*/ 	.word	0x00000198
        /*0458*/ 	.short	0x0100
        /*045a*/ 	.byte	0x06
	.zero		1


	//   ....[53]....
        /*045c*/ 	.word	0x00000ca0
        /*0460*/ 	.word	0x000000ff
        /*0464*/ 	.word	0x000001a8
        /*0468*/ 	.short	0x0100
        /*046a*/ 	.byte	0x06
	.zero		1


	//   ....[54]....
        /*046c*/ 	.word	0x00000dd0
        /*0470*/ 	.word	0x000000ff
        /*0474*/ 	.word	0x000001b0
        /*0478*/ 	.short	0x0100
        /*047a*/ 	.byte	0x04
	.zero		1


	//   ....[55]....
        /*047c*/ 	.word	0x00000de0
        /*0480*/ 	.word	0x000000ff
        /*0484*/ 	.word	0x000001d0
        /*0488*/ 	.short	0x0100
        /*048a*/ 	.byte	0x04
	.zero		1


	//   ....[56]....
        /*048c*/ 	.word	0x00000df0
        /*0490*/ 	.word	0x000000ff
        /*0494*/ 	.word	0x000001b8
        /*0498*/ 	.short	0x0100
        /*049a*/ 	.byte	0x04
	.zero		1


	//   ....[57]....
        /*049c*/ 	.word	0x00000e00
        /*04a0*/ 	.word	0x000000ff
        /*04a4*/ 	.word	0x000001d8
        /*04a8*/ 	.short	0x0100
        /*04aa*/ 	.byte	0x04
	.zero		1


	//   ....[58]....
        /*04ac*/ 	.word	0x00000e10
        /*04b0*/ 	.word	0x000000ff
        /*04b4*/ 	.word	0x000001c0
        /*04b8*/ 	.short	0x0100
        /*04ba*/ 	.byte	0x04
	.zero		1


	//   ....[59]....
        /*04bc*/ 	.word	0x00000e20
        /*04c0*/ 	.word	0x000000ff
        /*04c4*/ 	.word	0x000001e0
        /*04c8*/ 	.short	0x0100
        /*04ca*/ 	.byte	0x04
	.zero		1


	//   ....[60]....
        /*04cc*/ 	.word	0x00000e30
        /*04d0*/ 	.word	0x000000ff
        /*04d4*/ 	.word	0x000001c8
        /*04d8*/ 	.short	0x0100
        /*04da*/ 	.byte	0x04
	.zero		1


	//   ....[61]....
        /*04dc*/ 	.word	0x00000e40
        /*04e0*/ 	.word	0x000000ff
        /*04e4*/ 	.word	0x000001e8
        /*04e8*/ 	.short	0x0100
        /*04ea*/ 	.byte	0x04
	.zero		1


	//   ....[62]....
        /*04ec*/ 	.word	0x00000f30
        /*04f0*/ 	.word	0x000000ff
        /*04f4*/ 	.word	0x000001f0
        /*04f8*/ 	.short	0x0100
        /*04fa*/ 	.byte	0x04
	.zero		1


	//   ....[63]....
        /*04fc*/ 	.word	0x00000f40
        /*0500*/ 	.word	0x000000ff
        /*0504*/ 	.word	0x00000200
        /*0508*/ 	.short	0x0100
        /*050a*/ 	.byte	0x04
	.zero		1


	//   ....[64]....
        /*050c*/ 	.word	0x00000f50
        /*0510*/ 	.word	0x000000ff
        /*0514*/ 	.word	0x000001f8
        /*0518*/ 	.short	0x0100
        /*051a*/ 	.byte	0x04
	.zero		1


	//   ....[65]....
        /*051c*/ 	.word	0x00000f60
        /*0520*/ 	.word	0x000000ff
        /*0524*/ 	.word	0x00000208
        /*0528*/ 	.short	0x0100
        /*052a*/ 	.byte	0x04
	.zero		1


	//   ....[66]....
        /*052c*/ 	.word	0x00001bf0
        /*0530*/ 	.word	0x00000000
        /*0534*/ 	.word	0x00000200
        /*0538*/ 	.short	0x010a
        /*053a*/ 	.byte	0xff
	.zero		1


	//   ....[67]....
        /*053c*/ 	.word	0x00001c20
        /*0540*/ 	.word	0x00000000
        /*0544*/ 	.word	0x000001f0
        /*0548*/ 	.short	0x0101
        /*054a*/ 	.byte	0xff
	.zero		1


	//   ....[68]....
        /*054c*/ 	.word	0x00001cf0
        /*0550*/ 	.word	0x000000ff
        /*0554*/ 	.word	0x000000a0
        /*0558*/ 	.short	0x010a
        /*055a*/ 	.byte	0x04
	.zero		1


	//   ....[69]....
        /*055c*/ 	.word	0x00001d70
        /*0560*/ 	.word	0x000000ff
        /*0564*/ 	.word	0x000000a0
        /*0568*/ 	.short	0x010a
        /*056a*/ 	.byte	0x21
	.zero		1


	//   ....[70]....
        /*056c*/ 	.word	0x00001f00
        /*0570*/ 	.word	0x000000ff
        /*0574*/ 	.word	0x000000a0
        /*0578*/ 	.short	0x010a
        /*057a*/ 	.byte	0x08
	.zero		1


	//   ....[71]....
        /*057c*/ 	.word	0x00002020
        /*0580*/ 	.word	0x000000ff
        /*0584*/ 	.word	0x00000188
        /*0588*/ 	.short	0x0101
        /*058a*/ 	.byte	0x06
	.zero		1


	//   ....[72]....
        /*058c*/ 	.word	0x00002040
        /*0590*/ 	.word	0x000000ff
        /*0594*/ 	.word	0x000000a0
        /*0598*/ 	.short	0x010a
        /*059a*/ 	.byte	0x04
	.zero		1


	//   ....[73]....
        /*059c*/ 	.word	0x000020c0
        /*05a0*/ 	.word	0x000000ff
        /*05a4*/ 	.word	0x000000a0
        /*05a8*/ 	.short	0x010a
        /*05aa*/ 	.byte	0x11
	.zero		1


	//   ....[74]....
        /*05ac*/ 	.word	0x000022d0
        /*05b0*/ 	.word	0x000000ff
        /*05b4*/ 	.word	0x000000a0
        /*05b8*/ 	.short	0x010a
        /*05ba*/ 	.byte	0x07
	.zero		1


	//   ....[75]....
        /*05bc*/ 	.word	0x000023a0
        /*05c0*/ 	.word	0x00000003
        /*05c4*/ 	.word	0x00000190
        /*05c8*/ 	.short	0x010a
        /*05ca*/ 	.byte	0xff
	.zero		1


	//   ....[76]....
        /*05cc*/ 	.word	0x000024f0
        /*05d0*/ 	.word	0x00000000
        /*05d4*/ 	.word	0x00000000
        /*05d8*/ 	.short	0x0101
        /*05da*/ 	.byte	0xff
	.zero		1


	//   ....[77]....
        /*05dc*/ 	.word	0x00002ab0
        /*05e0*/ 	.word	0x000000ff
        /*05e4*/ 	.word	0x00000000
        /*05e8*/ 	.short	0x010a
        /*05ea*/ 	.byte	0x04
	.zero		1


	//   ....[78]....
        /*05ec*/ 	.word	0x00002b40
        /*05f0*/ 	.word	0x000000ff
        /*05f4*/ 	.word	0x00000000
        /*05f8*/ 	.short	0x010a
        /*05fa*/ 	.byte	0x05
	.zero		1


	//   ....[79]....
        /*05fc*/ 	.word	0x00002bd0
        /*0600*/ 	.word	0x000000ff
        /*0604*/ 	.word	0x00000000
        /*0608*/ 	.short	0x010a
        /*060a*/ 	.byte	0x05
	.zero		1


	//   ....[80]....
        /*060c*/ 	.word	0x00002c60
        /*0610*/ 	.word	0x000000ff
        /*0614*/ 	.word	0x00000000
        /*0618*/ 	.short	0x010a
        /*061a*/ 	.byte	0x05
	.zero		1


	//   ....[81]....
        /*061c*/ 	.word	0x00002cf0
        /*0620*/ 	.word	0x000000ff
        /*0624*/ 	.word	0x00000000
        /*0628*/ 	.short	0x010a
        /*062a*/ 	.byte	0x05
	.zero		1


	//   ....[82]....
        /*062c*/ 	.word	0x00002d80
        /*0630*/ 	.word	0x000000ff
        /*0634*/ 	.word	0x00000000
        /*0638*/ 	.short	0x010a
        /*063a*/ 	.byte	0x05
	.zero		1


	//   ....[83]....
        /*063c*/ 	.word	0x00002e10
        /*0640*/ 	.word	0x000000ff
        /*0644*/ 	.word	0x00000000
        /*0648*/ 	.short	0x010a
        /*064a*/ 	.byte	0x05
	.zero		1


	//   ....[84]....
        /*064c*/ 	.word	0x00002ea0
        /*0650*/ 	.word	0x000000ff
        /*0654*/ 	.word	0x00000000
        /*0658*/ 	.short	0x010a
        /*065a*/ 	.byte	0x05
	.zero		1


	//   ....[85]....
        /*065c*/ 	.word	0x00002f30
        /*0660*/ 	.word	0x000000ff
        /*0664*/ 	.word	0x00000000
        /*0668*/ 	.short	0x010a
        /*066a*/ 	.byte	0x05
	.zero		1


	//   ....[86]....
        /*066c*/ 	.word	0x00002fc0
        /*0670*/ 	.word	0x000000ff
        /*0674*/ 	.word	0x00000000
        /*0678*/ 	.short	0x010a
        /*067a*/ 	.byte	0x05
	.zero		1


	//   ....[87]....
        /*067c*/ 	.word	0x00003050
        /*0680*/ 	.word	0x000000ff
        /*0684*/ 	.word	0x00000000
        /*0688*/ 	.short	0x010a
        /*068a*/ 	.byte	0x05
	.zero		1


	//   ....[88]....
        /*068c*/ 	.word	0x000030e0
        /*0690*/ 	.word	0x000000ff
        /*0694*/ 	.word	0x00000000
        /*0698*/ 	.short	0x010a
        /*069a*/ 	.byte	0x05
	.zero		1


	//   ....[89]....
        /*069c*/ 	.word	0x00003170
        /*06a0*/ 	.word	0x000000ff
        /*06a4*/ 	.word	0x00000000
        /*06a8*/ 	.short	0x010a
        /*06aa*/ 	.byte	0x05
	.zero		1


	//   ....[90]....
        /*06ac*/ 	.word	0x00003200
        /*06b0*/ 	.word	0x000000ff
        /*06b4*/ 	.word	0x00000000
        /*06b8*/ 	.short	0x010a
        /*06ba*/ 	.byte	0x05
	.zero		1


	//   ....[91]....
        /*06bc*/ 	.word	0x00003290
        /*06c0*/ 	.word	0x000000ff
        /*06c4*/ 	.word	0x00000000
        /*06c8*/ 	.short	0x010a
        /*06ca*/ 	.byte	0x05
	.zero		1


	//   ....[92]....
        /*06cc*/ 	.word	0x00003320
        /*06d0*/ 	.word	0x000000ff
        /*06d4*/ 	.word	0x00000000
        /*06d8*/ 	.short	0x010a
        /*06da*/ 	.byte	0x05
	.zero		1


	//   ....[93]....
        /*06dc*/ 	.word	0x000033b0
        /*06e0*/ 	.word	0x000000ff
        /*06e4*/ 	.word	0x00000000
        /*06e8*/ 	.short	0x010a
        /*06ea*/ 	.byte	0x05
	.zero		1


	//   ....[94]....
        /*06ec*/ 	.word	0x00003440
        /*06f0*/ 	.word	0x000000ff
        /*06f4*/ 	.word	0x00000000
        /*06f8*/ 	.short	0x010a
        /*06fa*/ 	.byte	0x05
	.zero		1


	//   ....[95]....
        /*06fc*/ 	.word	0x000034d0
        /*0700*/ 	.word	0x000000ff
        /*0704*/ 	.word	0x00000000
        /*0708*/ 	.short	0x010a
        /*070a*/ 	.byte	0x05
	.zero		1


	//   ....[96]....
        /*070c*/ 	.word	0x00003570
        /*0710*/ 	.word	0x00000000
        /*0714*/ 	.word	0x00000000
        /*0718*/ 	.short	0x010a
        /*071a*/ 	.byte	0xff
	.zero		1


	//   ....[97]....
        /*071c*/ 	.word	0x00003690
        /*0720*/ 	.word	0x00000002
        /*0724*/ 	.word	0x000001f0
        /*0728*/ 	.short	0x010a
        /*072a*/ 	.byte	0xff
	.zero		1


	//   ....[98]....
        /*072c*/ 	.word	0x00003700
        /*0730*/ 	.word	0x00000002
        /*0734*/ 	.word	0x00000000
        /*0738*/ 	.short	0x0101
        /*073a*/ 	.byte	0xff
	.zero		1


	//   ....[99]....
        /*073c*/ 	.word	0x00003720
        /*0740*/ 	.word	0x000000ff
        /*0744*/ 	.word	0x000001a0
        /*0748*/ 	.short	0x010a
        /*074a*/ 	.byte	0x04
	.zero		1


	//   ....[100]....
        /*074c*/ 	.word	0x00003840
        /*0750*/ 	.word	0x00000002
        /*0754*/ 	.word	0x00000190
        /*0758*/ 	.short	0x010a
        /*075a*/ 	.byte	0xff
	.zero		1


	//   ....[101]....
        /*075c*/ 	.word	0x00003940
        /*0760*/ 	.word	0x00000002
        /*0764*/ 	.word	0x00000000
        /*0768*/ 	.short	0x0101
        /*076a*/ 	.byte	0xff
	.zero		1


	//   ....[102]....
        /*076c*/ 	.word	0x000039d0
        /*0770*/ 	.word	0x000000ff
        /*0774*/ 	.word	0x000001a0
        /*0778*/ 	.short	0x0106
        /*077a*/ 	.byte	0x04
	.zero		1


	//   ....[103]....
        /*077c*/ 	.word	0x000039f0
        /*0780*/ 	.word	0x000000ff
        /*0784*/ 	.word	0x000001a0
        /*0788*/ 	.short	0x010a
        /*078a*/ 	.byte	0x04
	.zero		1


	//   ....[104]....
        /*078c*/ 	.word	0x00003a80
        /*0790*/ 	.word	0x000000ff
        /*0794*/ 	.word	0x000001a0
        /*0798*/ 	.short	0x0106
        /*079a*/ 	.byte	0x07
	.zero		1


	//   ....[105]....
        /*079c*/ 	.word	0x00003ac0
        /*07a0*/ 	.word	0x00000000
        /*07a4*/ 	.word	0x000001a0
        /*07a8*/ 	.short	0x010a
        /*07aa*/ 	.byte	0xff
	.zero		1


	//   ....[106]....
        /*07ac*/ 	.word	0x00003fb0
        /*07b0*/ 	.word	0x00000000
        /*07b4*/ 	.word	0x00000190
        /*07b8*/ 	.short	0x010a
        /*07ba*/ 	.byte	0xff
	.zero		1


	//   ....[107]....
        /*07bc*/ 	.word	0x000040b0
        /*07c0*/ 	.word	0x00000003
        /*07c4*/ 	.word	0x00000000
        /*07c8*/ 	.short	0x0101
        /*07ca*/ 	.byte	0xff
	.zero		1


	//   ....[108]....
        /*07cc*/ 	.word	0x000040c0
        /*07d0*/ 	.word	0x000000ff
        /*07d4*/ 	.word	0x00000000
        /*07d8*/ 	.short	0x010a
        /*07da*/ 	.byte	0x04
	.zero		1


	//   ....[109]....
        /*07dc*/ 	.word	0x000040e0
        /*07e0*/ 	.word	0x000000ff
        /*07e4*/ 	.word	0x000001d0
        /*07e8*/ 	.short	0x010a
        /*07ea*/ 	.byte	0x13
	.zero		1


	//   ....[110]....
        /*07ec*/ 	.word	0x00004220
        /*07f0*/ 	.word	0x000000ff
        /*07f4*/ 	.word	0x00000000
        /*07f8*/ 	.short	0x010a
        /*07fa*/ 	.byte	0x06
	.zero		1


	//   ....[111]....
        /*07fc*/ 	.word	0x00004320
        /*0800*/ 	.word	0x000000ff
        /*0804*/ 	.word	0x00000000
        /*0808*/ 	.short	0x010a
        /*080a*/ 	.byte	0x04
	.zero		1


	//   ....[112]....
        /*080c*/ 	.word	0x00004500
        /*0810*/ 	.word	0x000000ff
        /*0814*/ 	.word	0x00000000
        /*0818*/ 	.short	0x010a
        /*081a*/ 	.byte	0x04
	.zero		1


	//   ....[113]....
        /*081c*/ 	.word	0x00004590
        /*0820*/ 	.word	0x000000ff
        /*0824*/ 	.word	0x00000000
        /*0828*/ 	.short	0x010a
        /*082a*/ 	.byte	0x05
	.zero		1


	//   ....[114]....
        /*082c*/ 	.word	0x00004620
        /*0830*/ 	.word	0x000000ff
        /*0834*/ 	.word	0x00000000
        /*0838*/ 	.short	0x010a
        /*083a*/ 	.byte	0x05
	.zero		1


	//   ....[115]....
        /*083c*/ 	.word	0x000046b0
        /*0840*/ 	.word	0x000000ff
        /*0844*/ 	.word	0x00000000
        /*0848*/ 	.short	0x010a
        /*084a*/ 	.byte	0x04
	.zero		1


	//   ....[116]....
        /*084c*/ 	.word	0x00004bd0
        /*0850*/ 	.word	0x00000008
        /*0854*/ 	.word	0x00000190
        /*0858*/ 	.short	0x010a
        /*085a*/ 	.byte	0xff
	.zero		1


	//   ....[117]....
        /*085c*/ 	.word	0x00004d40
        /*0860*/ 	.word	0x00000000
        /*0864*/ 	.word	0x00000000
        /*0868*/ 	.short	0x0101
        /*086a*/ 	.byte	0xff
	.zero		1


	//   ....[118]....
        /*086c*/ 	.word	0x00005220
        /*0870*/ 	.word	0x000000ff
        /*0874*/ 	.word	0x00000188
        /*0878*/ 	.short	0x010a
        /*087a*/ 	.byte	0x15
	.zero		1


	//   ....[119]....
        /*087c*/ 	.word	0x000053b0
        /*0880*/ 	.word	0x000000ff
        /*0884*/ 	.word	0x00000160
        /*0888*/ 	.short	0x010a
        /*088a*/ 	.byte	0x15
	.zero		1


	//   ....[120]....
        /*088c*/ 	.word	0x00005500
        /*0890*/ 	.word	0x000000ff
        /*0894*/ 	.word	0x00000140
        /*0898*/ 	.short	0x010b
        /*089a*/ 	.byte	0x15
	.zero		1


	//   ....[121]....
        /*089c*/ 	.word	0x00005520
        /*08a0*/ 	.word	0x000000ff
        /*08a4*/ 	.word	0x00000000
        /*08a8*/ 	.short	0x0101
        /*08aa*/ 	.byte	0x04
	.zero		1


	//   ....[122]....
        /*08ac*/ 	.word	0x00005530
        /*08b0*/ 	.word	0x000000ff
        /*08b4*/ 	.word	0x00000168
        /*08b8*/ 	.short	0x010a
        /*08ba*/ 	.byte	0x15
	.zero		1


	//   ....[123]....
        /*08bc*/ 	.word	0x00005680
        /*08c0*/ 	.word	0x000000ff
        /*08c4*/ 	.word	0x00000148
        /*08c8*/ 	.short	0x010b
        /*08ca*/ 	.byte	0x15
	.zero		1


	//   ....[124]....
        /*08cc*/ 	.word	0x000056a0
        /*08d0*/ 	.word	0x000000ff
        /*08d4*/ 	.word	0x00000000
        /*08d8*/ 	.short	0x0101
        /*08da*/ 	.byte	0x04
	.zero		1


	//   ....[125]....
        /*08dc*/ 	.word	0x000056b0
        /*08e0*/ 	.word	0x000000ff
        /*08e4*/ 	.word	0x00000170
        /*08e8*/ 	.short	0x010a
        /*08ea*/ 	.byte	0x15
	.zero		1


	//   ....[126]....
        /*08ec*/ 	.word	0x00005810
        /*08f0*/ 	.word	0x000000ff
        /*08f4*/ 	.word	0x00000150
        /*08f8*/ 	.short	0x010b
        /*08fa*/ 	.byte	0x15
	.zero		1


	//   ....[127]....
        /*08fc*/ 	.word	0x00005830
        /*0900*/ 	.word	0x000000ff
        /*0904*/ 	.word	0x00000000
        /*0908*/ 	.short	0x0101
        /*090a*/ 	.byte	0x04
	.zero		1


	//   ....[128]....
        /*090c*/ 	.word	0x00005840
        /*0910*/ 	.word	0x000000ff
        /*0914*/ 	.word	0x00000178
        /*0918*/ 	.short	0x010a
        /*091a*/ 	.byte	0x15
	.zero		1


	//   ....[129]....
        /*091c*/ 	.word	0x00005a40
        /*0920*/ 	.word	0x000000ff
        /*0924*/ 	.word	0x00000158
        /*0928*/ 	.short	0x010b
        /*092a*/ 	.byte	0x15
	.zero		1


	//   ....[130]....
        /*092c*/ 	.word	0x00005a50
        /*0930*/ 	.word	0x000000ff
        /*0934*/ 	.word	0x00000000
        /*0938*/ 	.short	0x0101
        /*093a*/ 	.byte	0x2b
	.zero		1


	//   ....[131]....
        /*093c*/ 	.word	0x00005a80
        /*0940*/ 	.word	0x000000ff
        /*0944*/ 	.word	0x00000160
        /*0948*/ 	.short	0x010a
        /*094a*/ 	.byte	0x15
	.zero		1


	//   ....[132]....
        /*094c*/ 	.word	0x00005aa0
        /*0950*/ 	.word	0x000000ff
        /*0954*/ 	.word	0x00000168
        /*0958*/ 	.short	0x010a
        /*095a*/ 	.byte	0x15
	.zero		1


	//   ....[133]....
        /*095c*/ 	.word	0x00005ac0
        /*0960*/ 	.word	0x000000ff
        /*0964*/ 	.word	0x00000170
        /*0968*/ 	.short	0x010a
        /*096a*/ 	.byte	0x15
	.zero		1


	//   ....[134]....
        /*096c*/ 	.word	0x00005b00
        /*0970*/ 	.word	0x00000000
        /*0974*/ 	.word	0x00000178
        /*0978*/ 	.short	0x010a
        /*097a*/ 	.byte	0xff
	.zero		1


	//   ....[135]....
        /*097c*/ 	.word	0x00005e40
        /*0980*/ 	.word	0x00000003
        /*0984*/ 	.word	0x00000190
        /*0988*/ 	.short	0x010a
        /*098a*/ 	.byte	0xff
	.zero		1


	//   ....[136]....
        /*098c*/ 	.word	0x00005fc0
        /*0990*/ 	.word	0x00000000
        /*0994*/ 	.word	0x00000000
        /*0998*/ 	.short	0x0101
        /*099a*/ 	.byte	0xff
	.zero		1


	//   ....[137]....
        /*099c*/ 	.word	0x00006ae0
        /*09a0*/ 	.word	0x00000002
        /*09a4*/ 	.word	0x00000140
        /*09a8*/ 	.short	0x010a
        /*09aa*/ 	.byte	0xff
	.zero		1


	//   ....[138]....
        /*09ac*/ 	.word	0x00006b20
        /*09b0*/ 	.word	0x00000034
        /*09b4*/ 	.word	0x000001b0
        /*09b8*/ 	.short	0x010a
        /*09ba*/ 	.byte	0xff
	.zero		1


	//   ....[139]....
        /*09bc*/ 	.word	0x00006c60
        /*09c0*/ 	.word	0x00000002
        /*09c4*/ 	.word	0x00000140
        /*09c8*/ 	.short	0x010a
        /*09ca*/ 	.byte	0xff
	.zero		1


	//   ....[140]....
        /*09cc*/ 	.word	0x00006d80
        /*09d0*/ 	.word	0x00000000
        /*09d4*/ 	.word	0x00000000
        /*09d8*/ 	.short	0x0101
        /*09da*/ 	.byte	0xff
	.zero		1


	//   ....[141]....
        /*09dc*/ 	.word	0x00006e00
        /*09e0*/ 	.word	0x00000034
        /*09e4*/ 	.word	0x000001b0
        /*09e8*/ 	.short	0x010a
        /*09ea*/ 	.byte	0xff
	.zero		1


	//   ....[142]....
        /*09ec*/ 	.word	0x00007970
        /*09f0*/ 	.word	0x00000000
        /*09f4*/ 	.word	0x00000140
        /*09f8*/ 	.short	0x010a
        /*09fa*/ 	.byte	0xff
	.zero		1


	//   ....[143]....
        /*09fc*/ 	.word	0x00007a20
        /*0a00*/ 	.word	0x00000000
        /*0a04*/ 	.word	0x00000140
        /*0a08*/ 	.short	0x010a
        /*0a0a*/ 	.byte	0xff
	.zero		1


	//   ....[144]....
        /*0a0c*/ 	.word	0x00007b40
        /*0a10*/ 	.word	0x00000000
        /*0a14*/ 	.word	0x00000000
        /*0a18*/ 	.short	0x0101
        /*0a1a*/ 	.byte	0xff
	.zero		1


	//   ....[145]....
        /*0a1c*/ 	.word	0x000086b0
        /*0a20*/ 	.word	0x00000000
        /*0a24*/ 	.word	0x00000140
        /*0a28*/ 	.short	0x010a
        /*0a2a*/ 	.byte	0xff
	.zero		1


	//   ....[146]....
        /*0a2c*/ 	.word	0x00008760
        /*0a30*/ 	.word	0x00000000
        /*0a34*/ 	.word	0x00000140
        /*0a38*/ 	.short	0x010a
        /*0a3a*/ 	.byte	0xff
	.zero		1


	//   ....[147]....
        /*0a3c*/ 	.word	0x00008890
        /*0a40*/ 	.word	0x00000000
        /*0a44*/ 	.word	0x00000000
        /*0a48*/ 	.short	0x0101
        /*0a4a*/ 	.byte	0xff
	.zero		1


	//   ....[148]....
        /*0a4c*/ 	.word	0x00009430
        /*0a50*/ 	.word	0x00000000
        /*0a54*/ 	.word	0x00000140
        /*0a58*/ 	.short	0x010a
        /*0a5a*/ 	.byte	0xff
	.zero		1


	//   ....[149]....
        /*0a5c*/ 	.word	0x000094e0
        /*0a60*/ 	.word	0x00000000
        /*0a64*/ 	.word	0x00000140
        /*0a68*/ 	.short	0x010a
        /*0a6a*/ 	.byte	0xff
	.zero		1


	//   ....[150]....
        /*0a6c*/ 	.word	0x00009600
        /*0a70*/ 	.word	0x00000000
        /*0a74*/ 	.word	0x00000000
        /*0a78*/ 	.short	0x0101
        /*0a7a*/ 	.byte	0xff
	.zero		1


	//   ....[151]....
        /*0a7c*/ 	.word	0x00009a10
        /*0a80*/ 	.word	0x000000ff
        /*0a84*/ 	.word	0x00000000
        /*0a88*/ 	.short	0x0101
        /*0a8a*/ 	.byte	0x04
	.zero		1


	//   ....[152]....
        /*0a8c*/ 	.word	0x0000a310
        /*0a90*/ 	.word	0x00000000
        /*0a94*/ 	.word	0x00000200
        /*0a98*/ 	.short	0x010a
        /*0a9a*/ 	.byte	0xff
	.zero		1


	//   ....[153]....
        /*0a9c*/ 	.word	0x0000a370
        /*0aa0*/ 	.word	0x00000000
        /*0aa4*/ 	.word	0x000000a0
        /*0aa8*/ 	.short	0x010a
        /*0aaa*/ 	.byte	0xff
	.zero		1


	//   ....[154]....
        /*0aac*/ 	.word	0x0000a3d0
        /*0ab0*/ 	.word	0x00000000
        /*0ab4*/ 	.word	0x000000a0
        /*0ab8*/ 	.short	0x010a
        /*0aba*/ 	.byte	0xff
	.zero		1


	//   ....[155]....
        /*0abc*/ 	.word	0x0000a420
        /*0ac0*/ 	.word	0x00000003
        /*0ac4*/ 	.word	0x00000190
        /*0ac8*/ 	.short	0x010a
        /*0aca*/ 	.byte	0xff
	.zero		1


	//   ....[156]....
        /*0acc*/ 	.word	0x0000a480
        /*0ad0*/ 	.word	0x00000000
        /*0ad4*/ 	.word	0x00000000
        /*0ad8*/ 	.short	0x010a
        /*0ada*/ 	.byte	0xff
	.zero		1


	//   ....[157]....
        /*0adc*/ 	.word	0x0000a4e0
        /*0ae0*/ 	.word	0x00000000
        /*0ae4*/ 	.word	0x00000000
        /*0ae8*/ 	.short	0x010a
        /*0aea*/ 	.byte	0xff
	.zero		1


	//   ....[158]....
        /*0aec*/ 	.word	0x0000a540
        /*0af0*/ 	.word	0x00000000
        /*0af4*/ 	.word	0x00000000
        /*0af8*/ 	.short	0x010a
        /*0afa*/ 	.byte	0xff
	.zero		1


	//   ....[159]....
        /*0afc*/ 	.word	0x0000a5a0
        /*0b00*/ 	.word	0x00000000
        /*0b04*/ 	.word	0x00000000
        /*0b08*/ 	.short	0x010a
        /*0b0a*/ 	.byte	0xff
	.zero		1


	//   ....[160]....
        /*0b0c*/ 	.word	0x0000a600
        /*0b10*/ 	.word	0x00000000
        /*0b14*/ 	.word	0x00000000
        /*0b18*/ 	.short	0x010a
        /*0b1a*/ 	.byte	0xff
	.zero		1


	//   ....[161]....
        /*0b1c*/ 	.word	0x0000a660
        /*0b20*/ 	.word	0x00000000
        /*0b24*/ 	.word	0x00000000
        /*0b28*/ 	.short	0x010a
        /*0b2a*/ 	.byte	0xff
	.zero		1


	//   ....[162]....
        /*0b2c*/ 	.word	0x0000a6c0
        /*0b30*/ 	.word	0x00000000
        /*0b34*/ 	.word	0x00000000
        /*0b38*/ 	.short	0x010a
        /*0b3a*/ 	.byte	0xff
	.zero		1


	//   ....[163]....
        /*0b3c*/ 	.word	0x0000a720
        /*0b40*/ 	.word	0x00000000
        /*0b44*/ 	.word	0x00000000
        /*0b48*/ 	.short	0x010a
        /*0b4a*/ 	.byte	0xff
	.zero		1


	//   ....[164]....
        /*0b4c*/ 	.word	0x0000a780
        /*0b50*/ 	.word	0x00000000
        /*0b54*/ 	.word	0x00000000
        /*0b58*/ 	.short	0x010a
        /*0b5a*/ 	.byte	0xff
	.zero		1


	//   ....[165]....
        /*0b5c*/ 	.word	0x0000a7e0
        /*0b60*/ 	.word	0x00000000
        /*0b64*/ 	.word	0x00000000
        /*0b68*/ 	.short	0x010a
        /*0b6a*/ 	.byte	0xff
	.zero		1


	//   ....[166]....
        /*0b6c*/ 	.word	0x0000a840
        /*0b70*/ 	.word	0x00000000
        /*0b74*/ 	.word	0x00000000
        /*0b78*/ 	.short	0x010a
        /*0b7a*/ 	.byte	0xff
	.zero		1


	//   ....[167]....
        /*0b7c*/ 	.word	0x0000a8a0
        /*0b80*/ 	.word	0x00000000
        /*0b84*/ 	.word	0x00000000
        /*0b88*/ 	.short	0x010a
        /*0b8a*/ 	.byte	0xff
	.zero		1


	//   ....[168]....
        /*0b8c*/ 	.word	0x0000a900
        /*0b90*/ 	.word	0x00000000
        /*0b94*/ 	.word	0x00000000
        /*0b98*/ 	.short	0x010a
        /*0b9a*/ 	.byte	0xff
	.zero		1


	//   ....[169]....
        /*0b9c*/ 	.word	0x0000a960
        /*0ba0*/ 	.word	0x00000000
        /*0ba4*/ 	.word	0x00000000
        /*0ba8*/ 	.short	0x010a
        /*0baa*/ 	.byte	0xff
	.zero		1


	//   ....[170]....
        /*0bac*/ 	.word	0x0000a9c0
        /*0bb0*/ 	.word	0x00000000
        /*0bb4*/ 	.word	0x00000000
        /*0bb8*/ 	.short	0x010a
        /*0bba*/ 	.byte	0xff
	.zero		1


	//   ....[171]....
        /*0bbc*/ 	.word	0x0000aa20
        /*0bc0*/ 	.word	0x00000000
        /*0bc4*/ 	.word	0x00000000
        /*0bc8*/ 	.short	0x010a
        /*0bca*/ 	.byte	0xff
	.zero		1


	//   ....[172]....
        /*0bcc*/ 	.word	0x0000aa80
        /*0bd0*/ 	.word	0x00000000
        /*0bd4*/ 	.word	0x00000000
        /*0bd8*/ 	.short	0x010a
        /*0bda*/ 	.byte	0xff
	.zero		1


	//   ....[173]....
        /*0bdc*/ 	.word	0x0000aae0
        /*0be0*/ 	.word	0x00000000
        /*0be4*/ 	.word	0x00000000
        /*0be8*/ 	.short	0x010a
        /*0bea*/ 	.byte	0xff
	.zero		1


	//   ....[174]....
        /*0bec*/ 	.word	0x0000ab40
        /*0bf0*/ 	.word	0x00000000
        /*0bf4*/ 	.word	0x00000000
        /*0bf8*/ 	.short	0x010a
        /*0bfa*/ 	.byte	0xff
	.zero		1


	//   ....[175]....
        /*0bfc*/ 	.word	0x0000ab90
        /*0c00*/ 	.word	0x00000002
        /*0c04*/ 	.word	0x000001f0
        /*0c08*/ 	.short	0x010a
        /*0c0a*/ 	.byte	0xff
	.zero		1


	//   ....[176]....
        /*0c0c*/ 	.word	0x0000abf0
        /*0c10*/ 	.word	0x00000002
        /*0c14*/ 	.word	0x000001a0
        /*0c18*/ 	.short	0x010a
        /*0c1a*/ 	.byte	0xff
	.zero		1


	//   ....[177]....
        /*0c1c*/ 	.word	0x0000ac40
        /*0c20*/ 	.word	0x00000002
        /*0c24*/ 	.word	0x00000190
        /*0c28*/ 	.short	0x010a
        /*0c2a*/ 	.byte	0xff
	.zero		1


	//   ....[178]....
        /*0c2c*/ 	.word	0x0000aca0
        /*0c30*/ 	.word	0x00000000
        /*0c34*/ 	.word	0x000001a0
        /*0c38*/ 	.short	0x010a
        /*0c3a*/ 	.byte	0xff
	.zero		1


	//   ....[179]....
        /*0c3c*/ 	.word	0x0000acf0
        /*0c40*/ 	.word	0x00000000
        /*0c44*/ 	.word	0x00000190
        /*0c48*/ 	.short	0x010a
        /*0c4a*/ 	.byte	0xff
	.zero		1


	//   ....[180]....
        /*0c4c*/ 	.word	0x0000ad50
        /*0c50*/ 	.word	0x00000002
        /*0c54*/ 	.word	0x000001d0
        /*0c58*/ 	.short	0x010a
        /*0c5a*/ 	.byte	0xff
	.zero		1


	//   ....[181]....
        /*0c5c*/ 	.word	0x0000adb0
        /*0c60*/ 	.word	0x00000000
        /*0c64*/ 	.word	0x00000000
        /*0c68*/ 	.short	0x010a
        /*0c6a*/ 	.byte	0xff
	.zero		1


	//   ....[182]....
        /*0c6c*/ 	.word	0x0000ae10
        /*0c70*/ 	.word	0x00000000
        /*0c74*/ 	.word	0x00000000
        /*0c78*/ 	.short	0x010a
        /*0c7a*/ 	.byte	0xff
	.zero		1


	//   ....[183]....
        /*0c7c*/ 	.word	0x0000ae70
        /*0c80*/ 	.word	0x00000000
        /*0c84*/ 	.word	0x00000000
        /*0c88*/ 	.short	0x010a
        /*0c8a*/ 	.byte	0xff
	.zero		1


	//   ....[184]....
        /*0c8c*/ 	.word	0x0000aed0
        /*0c90*/ 	.word	0x00000000
        /*0c94*/ 	.word	0x00000000
        /*0c98*/ 	.short	0x010a
        /*0c9a*/ 	.byte	0xff
	.zero		1


	//   ....[185]....
        /*0c9c*/ 	.word	0x0000af30
        /*0ca0*/ 	.word	0x00000000
        /*0ca4*/ 	.word	0x00000000
        /*0ca8*/ 	.short	0x010a
        /*0caa*/ 	.byte	0xff
	.zero		1


	//   ....[186]....
        /*0cac*/ 	.word	0x0000af80
        /*0cb0*/ 	.word	0x00000008
        /*0cb4*/ 	.word	0x00000190
        /*0cb8*/ 	.short	0x010a
        /*0cba*/ 	.byte	0xff
	.zero		1


	//   ....[187]....
        /*0cbc*/ 	.word	0x0000afe0
        /*0cc0*/ 	.word	0x00000000
        /*0cc4*/ 	.word	0x00000188
        /*0cc8*/ 	.short	0x010a
        /*0cca*/ 	.byte	0xff
	.zero		1


	//   ....[188]....
        /*0ccc*/ 	.word	0x0000b040
        /*0cd0*/ 	.word	0x00000000
        /*0cd4*/ 	.word	0x00000160
        /*0cd8*/ 	.short	0x010a
        /*0cda*/ 	.byte	0xff
	.zero		1


	//   ....[189]....
        /*0cdc*/ 	.word	0x0000b0a0
        /*0ce0*/ 	.word	0x00000000
        /*0ce4*/ 	.word	0x00000168
        /*0ce8*/ 	.short	0x010a
        /*0cea*/ 	.byte	0xff
	.zero		1


	//   ....[190]....
        /*0cec*/ 	.word	0x0000b100
        /*0cf0*/ 	.word	0x00000000
        /*0cf4*/ 	.word	0x00000170
        /*0cf8*/ 	.short	0x010a
        /*0cfa*/ 	.byte	0xff
	.zero		1


	//   ....[191]....
        /*0cfc*/ 	.word	0x0000b160
        /*0d00*/ 	.word	0x00000000
        /*0d04*/ 	.word	0x00000178
        /*0d08*/ 	.short	0x010a
        /*0d0a*/ 	.byte	0xff
	.zero		1


	//   ....[192]....
        /*0d0c*/ 	.word	0x0000b1c0
        /*0d10*/ 	.word	0x00000000
        /*0d14*/ 	.word	0x00000160
        /*0d18*/ 	.short	0x010a
        /*0d1a*/ 	.byte	0xff
	.zero		1


	//   ....[193]....
        /*0d1c*/ 	.word	0x0000b220
        /*0d20*/ 	.word	0x00000000
        /*0d24*/ 	.word	0x00000168
        /*0d28*/ 	.short	0x010a
        /*0d2a*/ 	.byte	0xff
	.zero		1


	//   ....[194]....
        /*0d2c*/ 	.word	0x0000b280
        /*0d30*/ 	.word	0x00000000
        /*0d34*/ 	.word	0x00000170
        /*0d38*/ 	.short	0x010a
        /*0d3a*/ 	.byte	0xff
	.zero		1


	//   ....[195]....
        /*0d3c*/ 	.word	0x0000b2d0
        /*0d40*/ 	.word	0x00000003
        /*0d44*/ 	.word	0x00000190
        /*0d48*/ 	.short	0x010a
        /*0d4a*/ 	.byte	0xff
	.zero		1


	//   ....[196]....
        /*0d4c*/ 	.word	0x0000b320
        /*0d50*/ 	.word	0x00000002
        /*0d54*/ 	.word	0x00000140
        /*0d58*/ 	.short	0x010a
        /*0d5a*/ 	.byte	0xff
	.zero		1


	//   ....[197]....
        /*0d5c*/ 	.word	0x0000b370
        /*0d60*/ 	.word	0x00000034
        /*0d64*/ 	.word	0x000001b0
        /*0d68*/ 	.short	0x010a
        /*0d6a*/ 	.byte	0xff
	.zero		1


	//   ....[198]....
        /*0d6c*/ 	.word	0x0000b3c0
        /*0d70*/ 	.word	0x00000000
        /*0d74*/ 	.word	0x00000140
        /*0d78*/ 	.short	0x010a
        /*0d7a*/ 	.byte	0xff
	.zero		1


	//   ....[199]....
        /*0d7c*/ 	.word	0x0000b410
        /*0d80*/ 	.word	0x00000000
        /*0d84*/ 	.word	0x00000140
        /*0d88*/ 	.short	0x010a
        /*0d8a*/ 	.byte	0xff
	.zero		1


	//   ....[200]....
        /*0d8c*/ 	.word	0x0000b460
        /*0d90*/ 	.word	0x00000000
        /*0d94*/ 	.word	0x00000140
        /*0d98*/ 	.short	0x010a
        /*0d9a*/ 	.byte	0xff
	.zero		1


	//----- nvinfo : EIATTR_NUM_MBARRIERS
	.align		4
.L_48:
        /*0d9c*/ 	.byte	0x03, 0x38
        /*0d9e*/ 	.short	0x0042


	//----- nvinfo : EIATTR_EXIT_INSTR_OFFSETS
	.align		4
        /*0da0*/ 	.byte	0x04, 0x1c
        /*0da2*/ 	.short	(.L_50 - .L_49)


	//   ....[0]....
.L_49:
        /*0da4*/ 	.word	0x000035a0


	//   ....[1]....
        /*0da8*/ 	.word	0x00003a90


	//   ....[2]....
        /*0dac*/ 	.word	0x00003af0


	//   ....[3]....
        /*0db0*/ 	.word	0x00004910


	//   ....[4]....
        /*0db4*/ 	.word	0x00005b30


	//   ....[5]....
        /*0db8*/ 	.word	0x00005b70


	//   ....[6]....
        /*0dbc*/ 	.word	0x0000a300


	//----- nvinfo : EIATTR_MAX_THREADS
	.align		4
.L_50:
        /*0dc0*/ 	.byte	0x04, 0x05
        /*0dc2*/ 	.short	(.L_52 - .L_51)
.L_51:
        /*0dc4*/ 	.word	0x00000100
        /*0dc8*/ 	.word	0x00000001
        /*0dcc*/ 	.word	0x00000001


	//----- nvinfo : EIATTR_CRS_STACK_SIZE
	.align		4
.L_52:
        /*0dd0*/ 	.byte	0x04, 0x1e
        /*0dd2*/ 	.short	(.L_54 - .L_53)
.L_53:
        /*0dd4*/ 	.word	0x00000000


	//----- nvinfo : EIATTR_CBANK_PARAM_SIZE
	.align		4
.L_54:
        /*0dd8*/ 	.byte	0x03, 0x19
        /*0dda*/ 	.short	0x0800


	//----- nvinfo : EIATTR_PARAM_CBANK
	.align		4
        /*0ddc*/ 	.byte	0x04, 0x0a
        /*0dde*/ 	.short	(.L_56 - .L_55)
	.align		4
.L_55:
        /*0de0*/ 	.word	index@(.nv.constant0._ZN7cutlass13device_kernelINS_4gemm6kernel13GemmUniversalIN4cute5tupleIJiiiiEEENS1_10collective13CollectiveMmaINS1_35MainloopSm100TmaUmmaWarpSpecializedILi20ELi2ELi4ENS5_IJNS4_1CILi8EEENSA_ILi1EEESC_EEEEENS5_IJNSA_ILi64EEENSA_ILi256EEENSA_ILi32EEEEEEaNS5_IJlSC_lEEEaSJ_NS4_8TiledMMAINS4_8MMA_AtomIJNS4_15SM100_MMA_S8_SSIaaiLi64ELi256ELNS4_4UMMA5MajorE0ELSO_0ELNSN_8SaturateE0EEEEEENS4_6LayoutINS5_IJSC_SC_SC_EEENS5_IJNSA_ILi0EEESU_SU_EEEEENS5_IJNS4_10UnderscoreESX_SX_EEEEENS4_13SM90_TMA_LOADENS4_14ComposedLayoutINS4_7SwizzleILi1ELi4ELi3EEENS4_18smem_ptr_flag_bitsILi8EEENSS_INS5_IJSB_SH_EEENS5_IJSH_SC_EEEEEEEvNS4_8identityENS4_23SM90_TMA_LOAD_MULTICASTES19_vS1A_EENS_8epilogue10collective18CollectiveEpilogueINS1D_23Sm100TmaWarpSpecializedILi4ELi2ELi32ELb0ELb0EEEJSI_NS5_IJNSS_ISF_SC_EES1I_EEEaSJ_aSJ_NS1D_6fusion15FusionCallbacksIS1H_NS1K_17LinearCombinationIaiaiLNS_15FloatRoundStyleE2EEESI_S1J_JEEENS4_5SM1004TMEM4LOAD26SM100_TMEM_LOAD_16dp32b32xES10_NS11_INS12_ILi2ELi4ELi3EEES15_NSS_INS5_IJSB_SF_EEENS5_IJSF_SC_EEEEEEENS4_39AutoVectorizingCopyWithAssumedAlignmentILi128EEENS4_14SM90_TMA_STOREES1Y_S20_S20_EEEvvEEEEvNT_6ParamsE)
        /*0de4*/ 	.short	0x0380
        /*0de6*/ 	.short	0x0800


	//----- nvinfo : EIATTR_SW_WAR
	.align		4
.L_56:
        /*0de8*/ 	.byte	0x04, 0x36
        /*0dea*/ 	.short	(.L_58 - .L_57)
.L_57:
        /*0dec*/ 	.word	0x00000008
.L_58:


//--------------------- .nv.callgraph             --------------------------
	.section	.nv.callgraph,"",@"SHT_CUDA_CALLGRAPH"
	.align	4
	.sectionentsize	8
	.align		4
        /*0000*/ 	.word	0x00000000
	.align		4
        /*0004*/ 	.word	0xffffffff
	.align		4
        /*0008*/ 	.word	index@(_ZN7cutlass13device_kernelINS_4gemm6kernel13GemmUniversalIN4cute5tupleIJiiiiEEENS1_10collective13CollectiveMmaINS1_35MainloopSm100TmaUmmaWarpSpecializedILi20ELi2ELi4ENS5_IJNS4_1CILi8EEENSA_ILi1EEESC_EEEEENS5_IJNSA_ILi64EEENSA_ILi256EEENSA_ILi32EEEEEEaNS5_IJlSC_lEEEaSJ_NS4_8TiledMMAINS4_8MMA_AtomIJNS4_15SM100_MMA_S8_SSIaaiLi64ELi256ELNS4_4UMMA5MajorE0ELSO_0ELNSN_8SaturateE0EEEEEENS4_6LayoutINS5_IJSC_SC_SC_EEENS5_IJNSA_ILi0EEESU_SU_EEEEENS5_IJNS4_10UnderscoreESX_SX_EEEEENS4_13SM90_TMA_LOADENS4_14ComposedLayoutINS4_7SwizzleILi1ELi4ELi3EEENS4_18smem_ptr_flag_bitsILi8EEENSS_INS5_IJSB_SH_EEENS5_IJSH_SC_EEEEEEEvNS4_8identityENS4_23SM90_TMA_LOAD_MULTICASTES19_vS1A_EENS_8epilogue10collective18CollectiveEpilogueINS1D_23Sm100TmaWarpSpecializedILi4ELi2ELi32ELb0ELb0EEEJSI_NS5_IJNSS_ISF_SC_EES1I_EEEaSJ_aSJ_NS1D_6fusion15FusionCallbacksIS1H_NS1K_17LinearCombinationIaiaiLNS_15FloatRoundStyleE2EEESI_S1J_JEEENS4_5SM1004TMEM4LOAD26SM100_TMEM_LOAD_16dp32b32xES10_NS11_INS12_ILi2ELi4ELi3EEES15_NSS_INS5_IJSB_SF_EEENS5_IJSF_SC_EEEEEEENS4_39AutoVectorizingCopyWithAssumedAlignmentILi128EEENS4_14SM90_TMA_STOREES1Y_S20_S20_EEEvvEEEEvNT_6ParamsE)
	.align		4
        /*000c*/ 	.word	index@(__assertfail)
	.align		4
        /*0010*/ 	.word	0x00000000
	.align		4
        /*0014*/ 	.word	0xfffffffe
	.align		4
        /*0018*/ 	.word	0x00000000
	.align		4
        /*001c*/ 	.word	0xfffffffd
	.align		4
        /*0020*/ 	.word	0x00000000
	.align		4
        /*0024*/ 	.word	0xfffffffc


//--------------------- .nv.constant4             --------------------------
	.section	.nv.constant4,"a",@progbits
	.align	8
	.align		8
.nv.constant4:
        /*0000*/ 	.dword	__assertfail
	.align		8
        /*0008*/ 	.dword	__unnamed_1
	.align		8
        /*0010*/ 	.dword	__unnamed_2
	.align		8
        /*0018*/ 	.dword	__unnamed_3
	.align		8
        /*0020*/ 	.dword	_ZN40_INTERNAL_3aebe752_4_k_cu_3ede1dd5_254514cuda3std3__45__cpo5beginE
	.align		8
        /*0028*/ 	.dword	_ZN40_INTERNAL_3aebe752_4_k_cu_3ede1dd5_254514cuda3std3__45__cpo3endE
	.align		8
        /*0030*/ 	.dword	_ZN40_INTERNAL_3aebe752_4_k_cu_3ede1dd5_254514cuda3std3__45__cpo6cbeginE
	.align		8
        /*0038*/ 	.dword	_ZN40_INTERNAL_3aebe752_4_k_cu_3ede1dd5_254514cuda3std3__45__cpo4cendE
	.align		8
        /*0040*/ 	.dword	_ZN40_INTERNAL_3aebe752_4_k_cu_3ede1dd5_254514cuda3std3__442_GLOBAL__N__3aebe752_4_k_cu_3ede1dd5_254516ignoreE
	.align		8
        /*0048*/ 	.dword	_ZN40_INTERNAL_3aebe752_4_k_cu_3ede1dd5_254514cuda3std3__419piecewise_constructE
	.align		8
        /*0050*/ 	.dword	_ZN40_INTERNAL_3aebe752_4_k_cu_3ede1dd5_254514cuda3std3__48in_placeE
	.align		8
        /*0058*/ 	.dword	_ZN40_INTERNAL_3aebe752_4_k_cu_3ede1dd5_254514cuda3std6ranges3__45__cpo4swapE
	.align		8
        /*0060*/ 	.dword	_ZN40_INTERNAL_3aebe752_4_k_cu_3ede1dd5_254514cuda3std6ranges3__45__cpo9iter_moveE
	.align		8
        /*0068*/ 	.dword	_ZN40_INTERNAL_3aebe752_4_k_cu_3ede1dd5_254514cute7productE
	.align		8
        /*0070*/ 	.dword	_ZN40_INTERNAL_3aebe752_4_k_cu_3ede1dd5_254514cute1_E
	.align		8
        /*0078*/ 	.dword	$str$25
	.align		8
        /*0080*/ 	.dword	$str$26
	.align		8
        /*0088*/ 	.dword	$str$27
	.align		8
        /*0090*/ 	.dword	$str$28


//--------------------- .text._ZN7cutlass13device_kernelINS_4gemm6kernel13GemmUniversalIN4cute5tupleIJiiiiEEENS1_10collective13CollectiveMmaINS1_35MainloopSm100TmaUmmaWarpSpecializedILi20ELi2ELi4ENS5_IJNS4_1CILi8EEENSA_ILi1EEESC_EEEEENS5_IJNSA_ILi64EEENSA_ILi256EEENSA_ILi32EEEEEEaNS5_IJlSC_lEEEaSJ_NS4_8TiledMMAINS4_8MMA_AtomIJNS4_15SM100_MMA_S8_SSIaaiLi64ELi256ELNS4_4UMMA5MajorE0ELSO_0ELNSN_8SaturateE0EEEEEENS4_6LayoutINS5_IJSC_SC_SC_EEENS5_IJNSA_ILi0EEESU_SU_EEEEENS5_IJNS4_10UnderscoreESX_SX_EEEEENS4_13SM90_TMA_LOADENS4_14ComposedLayoutINS4_7SwizzleILi1ELi4ELi3EEENS4_18smem_ptr_flag_bitsILi8EEENSS_INS5_IJSB_SH_EEENS5_IJSH_SC_EEEEEEEvNS4_8identityENS4_23SM90_TMA_LOAD_MULTICASTES19_vS1A_EENS_8epilogue10collective18CollectiveEpilogueINS1D_23Sm100TmaWarpSpecializedILi4ELi2ELi32ELb0ELb0EEEJSI_NS5_IJNSS_ISF_SC_EES1I_EEEaSJ_aSJ_NS1D_6fusion15FusionCallbacksIS1H_NS1K_17LinearCombinationIaiaiLNS_15FloatRoundStyleE2EEESI_S1J_JEEENS4_5SM1004TMEM4LOAD26SM100_TMEM_LOAD_16dp32b32xES10_NS11_INS12_ILi2ELi4ELi3EEES15_NSS_INS5_IJSB_SF_EEENS5_IJSF_SC_EEEEEEENS4_39AutoVectorizingCopyWithAssumedAlignmentILi128EEENS4_14SM90_TMA_STOREES1Y_S20_S20_EEEvvEEEEvNT_6ParamsE --------------------------
	.section	.text._ZN7cutlass13device_kernelINS_4gemm6kernel13GemmUniversalIN4cute5tupleIJiiiiEEENS1_10collective13CollectiveMmaINS1_35MainloopSm100TmaUmmaWarpSpecializedILi20ELi2ELi4ENS5_IJNS4_1CILi8EEENSA_ILi1EEESC_EEEEENS5_IJNSA_ILi64EEENSA_ILi256EEENSA_ILi32EEEEEEaNS5_IJlSC_lEEEaSJ_NS4_8TiledMMAINS4_8MMA_AtomIJNS4_15SM100_MMA_S8_SSIaaiLi64ELi256ELNS4_4UMMA5MajorE0ELSO_0ELNSN_8SaturateE0EEEEEENS4_6LayoutINS5_IJSC_SC_SC_EEENS5_IJNSA_ILi0EEESU_SU_EEEEENS5_IJNS4_10UnderscoreESX_SX_EEEEENS4_13SM90_TMA_LOADENS4_14ComposedLayoutINS4_7SwizzleILi1ELi4ELi3EEENS4_18smem_ptr_flag_bitsILi8EEENSS_INS5_IJSB_SH_EEENS5_IJSH_SC_EEEEEEEvNS4_8identityENS4_23SM90_TMA_LOAD_MULTICASTES19_vS1A_EENS_8epilogue10collective18CollectiveEpilogueINS1D_23Sm100TmaWarpSpecializedILi4ELi2ELi32ELb0ELb0EEEJSI_NS5_IJNSS_ISF_SC_EES1I_EEEaSJ_aSJ_NS1D_6fusion15FusionCallbacksIS1H_NS1K_17LinearCombinationIaiaiLNS_15FloatRoundStyleE2EEESI_S1J_JEEENS4_5SM1004TMEM4LOAD26SM100_TMEM_LOAD_16dp32b32xES10_NS11_INS12_ILi2ELi4ELi3EEES15_NSS_INS5_IJSB_SF_EEENS5_IJSF_SC_EEEEEEENS4_39AutoVectorizingCopyWithAssumedAlignmentILi128EEENS4_14SM90_TMA_STOREES1Y_S20_S20_EEEvvEEEEvNT_6ParamsE,"ax",@progbits
	.align	128
.text._ZN7cutlass13device_kernelINS_4gemm6kernel13GemmUniversalIN4cute5tupleIJiiiiEEENS1_10collective13CollectiveMmaINS1_35MainloopSm100TmaUmmaWarpSpecializedILi20ELi2ELi4ENS5_IJNS4_1CILi8EEENSA_ILi1EEESC_EEEEENS5_IJNSA_ILi64EEENSA_ILi256EEENSA_ILi32EEEEEEaNS5_IJlSC_lEEEaSJ_NS4_8TiledMMAINS4_8MMA_AtomIJNS4_15SM100_MMA_S8_SSIaaiLi64ELi256ELNS4_4UMMA5MajorE0ELSO_0ELNSN_8SaturateE0EEEEEENS4_6LayoutINS5_IJSC_SC_SC_EEENS5_IJNSA_ILi0EEESU_SU_EEEEENS5_IJNS4_10UnderscoreESX_SX_EEEEENS4_13SM90_TMA_LOADENS4_14ComposedLayoutINS4_7SwizzleILi1ELi4ELi3EEENS4_18smem_ptr_flag_bitsILi8EEENSS_INS5_IJSB_SH_EEENS5_IJSH_SC_EEEEEEEvNS4_8identityENS4_23SM90_TMA_LOAD_MULTICASTES19_vS1A_EENS_8epilogue10collective18CollectiveEpilogueINS1D_23Sm100TmaWarpSpecializedILi4ELi2ELi32ELb0ELb0EEEJSI_NS5_IJNSS_ISF_SC_EES1I_EEEaSJ_aSJ_NS1D_6fusion15FusionCallbacksIS1H_NS1K_17LinearCombinationIaiaiLNS_15FloatRoundStyleE2EEESI_S1J_JEEENS4_5SM1004TMEM4LOAD26SM100_TMEM_LOAD_16dp32b32xES10_NS11_INS12_ILi2ELi4ELi3EEES15_NSS_INS5_IJSB_SF_EEENS5_IJSF_SC_EEEEEEENS4_39AutoVectorizingCopyWithAssumedAlignmentILi128EEENS4_14SM90_TMA_STOREES1Y_S20_S20_EEEvvEEEEvNT_6ParamsE:
        .type           _ZN7cutlass13device_kernelINS_4gemm6kernel13GemmUniversalIN4cute5tupleIJiiiiEEENS1_10collective13CollectiveMmaINS1_35MainloopSm100TmaUmmaWarpSpecializedILi20ELi2ELi4ENS5_IJNS4_1CILi8EEENSA_ILi1EEESC_EEEEENS5_IJNSA_ILi64EEENSA_ILi256EEENSA_ILi32EEEEEEaNS5_IJlSC_lEEEaSJ_NS4_8TiledMMAINS4_8MMA_AtomIJNS4_15SM100_MMA_S8_SSIaaiLi64ELi256ELNS4_4UMMA5MajorE0ELSO_0ELNSN_8SaturateE0EEEEEENS4_6LayoutINS5_IJSC_SC_SC_EEENS5_IJNSA_ILi0EEESU_SU_EEEEENS5_IJNS4_10UnderscoreESX_SX_EEEEENS4_13SM90_TMA_LOADENS4_14ComposedLayoutINS4_7SwizzleILi1ELi4ELi3EEENS4_18smem_ptr_flag_bitsILi8EEENSS_INS5_IJSB_SH_EEENS5_IJSH_SC_EEEEEEEvNS4_8identityENS4_23SM90_TMA_LOAD_MULTICASTES19_vS1A_EENS_8epilogue10collective18CollectiveEpilogueINS1D_23Sm100TmaWarpSpecializedILi4ELi2ELi32ELb0ELb0EEEJSI_NS5_IJNSS_ISF_SC_EES1I_EEEaSJ_aSJ_NS1D_6fusion15FusionCallbacksIS1H_NS1K_17LinearCombinationIaiaiLNS_15FloatRoundStyleE2EEESI_S1J_JEEENS4_5SM1004TMEM4LOAD26SM100_TMEM_LOAD_16dp32b32xES10_NS11_INS12_ILi2ELi4ELi3EEES15_NSS_INS5_IJSB_SF_EEENS5_IJSF_SC_EEEEEEENS4_39AutoVectorizingCopyWithAssumedAlignmentILi128EEENS4_14SM90_TMA_STOREES1Y_S20_S20_EEEvvEEEEvNT_6ParamsE,@function
        .size           _ZN7cutlass13device_kernelINS_4gemm6kernel13GemmUniversalIN4cute5tupleIJiiiiEEENS1_10collective13CollectiveMmaINS1_35MainloopSm100TmaUmmaWarpSpecializedILi20ELi2ELi4ENS5_IJNS4_1CILi8EEENSA_ILi1EEESC_EEEEENS5_IJNSA_ILi64EEENSA_ILi256EEENSA_ILi32EEEEEEaNS5_IJlSC_lEEEaSJ_NS4_8TiledMMAINS4_8MMA_AtomIJNS4_15SM100_MMA_S8_SSIaaiLi64ELi256ELNS4_4UMMA5MajorE0ELSO_0ELNSN_8SaturateE0EEEEEENS4_6LayoutINS5_IJSC_SC_SC_EEENS5_IJNSA_ILi0EEESU_SU_EEEEENS5_IJNS4_10UnderscoreESX_SX_EEEEENS4_13SM90_TMA_LOADENS4_14ComposedLayoutINS4_7SwizzleILi1ELi4ELi3EEENS4_18smem_ptr_flag_bitsILi8EEENSS_INS5_IJSB_SH_EEENS5_IJSH_SC_EEEEEEEvNS4_8identityENS4_23SM90_TMA_LOAD_MULTICASTES19_vS1A_EENS_8epilogue10collective18CollectiveEpilogueINS1D_23Sm100TmaWarpSpecializedILi4ELi2ELi32ELb0ELb0EEEJSI_NS5_IJNSS_ISF_SC_EES1I_EEEaSJ_aSJ_NS1D_6fusion15FusionCallbacksIS1H_NS1K_17LinearCombinationIaiaiLNS_15FloatRoundStyleE2EEESI_S1J_JEEENS4_5SM1004TMEM4LOAD26SM100_TMEM_LOAD_16dp32b32xES10_NS11_INS12_ILi2ELi4ELi3EEES15_NSS_INS5_IJSB_SF_EEENS5_IJSF_SC_EEEEEEENS4_39AutoVectorizingCopyWithAssumedAlignmentILi128EEENS4_14SM90_TMA_STOREES1Y_S20_S20_EEEvvEEEEvNT_6ParamsE,(.L_x_226 - _ZN7cutlass13device_kernelINS_4gemm6kernel13GemmUniversalIN4cute5tupleIJiiiiEEENS1_10collective13CollectiveMmaINS1_35MainloopSm100TmaUmmaWarpSpecializedILi20ELi2ELi4ENS5_IJNS4_1CILi8EEENSA_ILi1EEESC_EEEEENS5_IJNSA_ILi64EEENSA_ILi256EEENSA_ILi32EEEEEEaNS5_IJlSC_lEEEaSJ_NS4_8TiledMMAINS4_8MMA_AtomIJNS4_15SM100_MMA_S8_SSIaaiLi64ELi256ELNS4_4UMMA5MajorE0ELSO_0ELNSN_8SaturateE0EEEEEENS4_6LayoutINS5_IJSC_SC_SC_EEENS5_IJNSA_ILi0EEESU_SU_EEEEENS5_IJNS4_10UnderscoreESX_SX_EEEEENS4_13SM90_TMA_LOADENS4_14ComposedLayoutINS4_7SwizzleILi1ELi4ELi3EEENS4_18smem_ptr_flag_bitsILi8EEENSS_INS5_IJSB_SH_EEENS5_IJSH_SC_EEEEEEEvNS4_8identityENS4_23SM90_TMA_LOAD_MULTICASTES19_vS1A_EENS_8epilogue10collective18CollectiveEpilogueINS1D_23Sm100TmaWarpSpecializedILi4ELi2ELi32ELb0ELb0EEEJSI_NS5_IJNSS_ISF_SC_EES1I_EEEaSJ_aSJ_NS1D_6fusion15FusionCallbacksIS1H_NS1K_17LinearCombinationIaiaiLNS_15FloatRoundStyleE2EEESI_S1J_JEEENS4_5SM1004TMEM4LOAD26SM100_TMEM_LOAD_16dp32b32xES10_NS11_INS12_ILi2ELi4ELi3EEES15_NSS_INS5_IJSB_SF_EEENS5_IJSF_SC_EEEEEEENS4_39AutoVectorizingCopyWithAssumedAlignmentILi128EEENS4_14SM90_TMA_STOREES1Y_S20_S20_EEEvvEEEEvNT_6ParamsE)
        .other          _ZN7cutlass13device_kernelINS_4gemm6kernel13GemmUniversalIN4cute5tupleIJiiiiEEENS1_10collective13CollectiveMmaINS1_35MainloopSm100TmaUmmaWarpSpecializedILi20ELi2ELi4ENS5_IJNS4_1CILi8EEENSA_ILi1EEESC_EEEEENS5_IJNSA_ILi64EEENSA_ILi256EEENSA_ILi32EEEEEEaNS5_IJlSC_lEEEaSJ_NS4_8TiledMMAINS4_8MMA_AtomIJNS4_15SM100_MMA_S8_SSIaaiLi64ELi256ELNS4_4UMMA5MajorE0ELSO_0ELNSN_8SaturateE0EEEEEENS4_6LayoutINS5_IJSC_SC_SC_EEENS5_IJNSA_ILi0EEESU_SU_EEEEENS5_IJNS4_10UnderscoreESX_SX_EEEEENS4_13SM90_TMA_LOADENS4_14ComposedLayoutINS4_7SwizzleILi1ELi4ELi3EEENS4_18smem_ptr_flag_bitsILi8EEENSS_INS5_IJSB_SH_EEENS5_IJSH_SC_EEEEEEEvNS4_8identityENS4_23SM90_TMA_LOAD_MULTICASTES19_vS1A_EENS_8epilogue10collective18CollectiveEpilogueINS1D_23Sm100TmaWarpSpecializedILi4ELi2ELi32ELb0ELb0EEEJSI_NS5_IJNSS_ISF_SC_EES1I_EEEaSJ_aSJ_NS1D_6fusion15FusionCallbacksIS1H_NS1K_17LinearCombinationIaiaiLNS_15FloatRoundStyleE2EEESI_S1J_JEEENS4_5SM1004TMEM4LOAD26SM100_TMEM_LOAD_16dp32b32xES10_NS11_INS12_ILi2ELi4ELi3EEES15_NSS_INS5_IJSB_SF_EEENS5_IJSF_SC_EEEEEEENS4_39AutoVectorizingCopyWithAssumedAlignmentILi128EEENS4_14SM90_TMA_STOREES1Y_S20_S20_EEEvvEEEEvNT_6ParamsE,@"STO_CUDA_ENTRY STV_DEFAULT"
_ZN7cutlass13device_kernelINS_4gemm6kernel13GemmUniversalIN4cute5tupleIJiiiiEEENS1_10collective13CollectiveMmaINS1_35MainloopSm100TmaUmmaWarpSpecializedILi20ELi2ELi4ENS5_IJNS4_1CILi8EEENSA_ILi1EEESC_EEEEENS5_IJNSA_ILi64EEENSA_ILi256EEENSA_ILi32EEEEEEaNS5_IJlSC_lEEEaSJ_NS4_8TiledMMAINS4_8MMA_AtomIJNS4_15SM100_MMA_S8_SSIaaiLi64ELi256ELNS4_4UMMA5MajorE0ELSO_0ELNSN_8SaturateE0EEEEEENS4_6LayoutINS5_IJSC_SC_SC_EEENS5_IJNSA_ILi0EEESU_SU_EEEEENS5_IJNS4_10UnderscoreESX_SX_EEEEENS4_13SM90_TMA_LOADENS4_14ComposedLayoutINS4_7SwizzleILi1ELi4ELi3EEENS4_18smem_ptr_flag_bitsILi8EEENSS_INS5_IJSB_SH_EEENS5_IJSH_SC_EEEEEEEvNS4_8identityENS4_23SM90_TMA_LOAD_MULTICASTES19_vS1A_EENS_8epilogue10collective18CollectiveEpilogueINS1D_23Sm100TmaWarpSpecializedILi4ELi2ELi32ELb0ELb0EEEJSI_NS5_IJNSS_ISF_SC_EES1I_EEEaSJ_aSJ_NS1D_6fusion15FusionCallbacksIS1H_NS1K_17LinearCombinationIaiaiLNS_15FloatRoundStyleE2EEESI_S1J_JEEENS4_5SM1004TMEM4LOAD26SM100_TMEM_LOAD_16dp32b32xES10_NS11_INS12_ILi2ELi4ELi3EEES15_NSS_INS5_IJSB_SF_EEENS5_IJSF_SC_EEEEEEENS4_39AutoVectorizingCopyWithAssumedAlignmentILi128EEENS4_14SM90_TMA_STOREES1Y_S20_S20_EEEvvEEEEvNT_6ParamsE:
[----:B------:R-:W1:Y:S01]  /*0000*/  LDC R1, c[0x0][0x37c] ;  /* 0x0000df00ff017b82 */ /* 0x000e620000000800 */
[----:B------:R-:W2:Y:S01]  /*0010*/  S2R R85, SR_TID.X ;  /* 0x0000000000557919 */ /* 0x000ea20000002100 */
[----:B------:R-:W3:Y:S01]  /*0020*/  LDCU.64 UR8, c[0x0][0x890] ;  /* 0x00011200ff0877ac */ /* 0x000ee20008000a00 */
[----:B------:R-:W-:Y:S02]  /*0030*/  PRMT R74, RZ, 0x7610, R74 ;  /* 0x00007610ff4a7816 */ /* 0x000fe4000000004a */
[----:B------:R-:W-:Y:S01]  /*0040*/  ELECT P3, URZ, PT ;  /* 0x0000000000ff782f */ /* 0x000fe20003860000 */
[----:B---3--:R-:W-:-:S04]  /*0050*/  UISETP.NE.U32.AND UP0, UPT, UR8, URZ, UPT ;  /* 0x000000ff0800728c */ /* 0x008fc8000bf05070 */
[----:B------:R-:W-:Y:S01]  /*0060*/  UISETP.NE.AND.EX UP0, UPT, UR9, URZ, UPT, UP0 ;  /* 0x000000ff0900728c */ /* 0x000fe2000bf05300 */
[----:B--2---:R-:W-:-:S05]  /*0070*/  SHF.R.U32.HI R75, RZ, 0x5, R85 ;  /* 0x00000005ff4b7819 */ /* 0x004fca0000011655 */
[----:B------:R-:W2:Y:S02]  /*0080*/  SHFL.IDX PT, R0, R75, RZ, 0x1f ;  /* 0x00001fff4b007589 */ /* 0x000ea400000e0000 */
[----:B--2---:R-:W-:Y:S01]  /*0090*/  R2UR UR18, R0 ;  /* 0x00000000001272ca */ /* 0x004fe200000e0000 */
[----:B-1----:R-:W-:-:S14]  /*00a0*/  BRA.U UP0, `(.L_x_0) ;  /* 0x0000000100307547 */ /* 0x002fdc000b800000 */
[----:B------:R-:W1:Y:S02]  /*00b0*/  LDCU.64 UR4, c[0x0][0x888] ;  /* 0x00011100ff0477ac */ /* 0x000e640008000a00 */
[----:B-1----:R-:W-:-:S04]  /*00c0*/  UISETP.NE.U32.AND UP0, UPT, UR4, URZ, UPT ;  /* 0x000000ff0400728c */ /* 0x002fc8000bf05070 */
[----:B------:R-:W-:-:S09]  /*00d0*/  UISETP.NE.AND.EX UP0, UPT, UR5, URZ, UPT, UP0 ;  /* 0x000000ff0500728c */ /* 0x000fd2000bf05300 */
[----:B------:R-:W-:Y:S05]  /*00e0*/  BRA.U !UP0, `(.L_x_1) ;  /* 0x0000000108147547 */ /* 0x000fea000b800000 */
[----:B------:R-:W1:Y:S01]  /*00f0*/  LDC.64 R40, c[0x0][0x888] ;  /* 0x00022200ff287b82 */ /* 0x000e620000000a00 */
[----:B------:R-:W1:Y:S02]  /*0100*/  LDCU.64 UR4, c[0x0][0x358] ;  /* 0x00006b00ff0477ac */ /* 0x000e640008000a00 */
[----:B-1----:R1:W5:Y:S01]  /*0110*/  LDG.E R40, desc[UR4][R40.64] ;  /* 0x0000000428287981 */ /* 0x002362000c1e1900 */
[----:B------:R-:W-:Y:S01]  /*0120*/  HFMA2 R74, -RZ, RZ, 0, 5.9604644775390625e-08 ;  /* 0x00000001ff4a7431 */ /* 0x000fe200000001ff */
[----:B------:R-:W-:Y:S05]  /*0130*/  BRA `(.L_x_0) ;  /* 0x00000000000c7947 */ /* 0x000fea0003800000 */
.L_x_1:
[----:B------:R-:W1:Y:S01]  /*0140*/  LDCU UR4, c[0x0][0x880] ;  /* 0x00011000ff0477ac */ /* 0x000e620008000800 */
[----:B------:R-:W-:Y:S01]  /*0150*/  HFMA2 R74, -RZ, RZ, 0, 5.9604644775390625e-08 ;  /* 0x00000001ff4a7431 */ /* 0x000fe200000001ff */
[----:B-1----:R-:W-:-:S07]  /*0160*/  MOV R40, UR4 ;  /* 0x0000000400287c02 */ /* 0x002fce0008000f00 */
.L_x_0:
[----:B------:R-:W2:Y:S02]  /*0170*/  LDCU.64 UR4, c[0x0][0x8b0] ;  /* 0x00011600ff0477ac */ /* 0x000ea40008000a00 */
[----:B--2---:R-:W-:-:S04]  /*0180*/  UISETP.NE.U32.AND UP0, UPT, UR4, URZ, UPT ;  /* 0x000000ff0400728c */ /* 0x004fc8000bf05070 */
[----:B------:R-:W-:-:S09]  /*0190*/  UISETP.NE.AND.EX UP0, UPT, UR5, URZ, UPT, UP0 ;  /* 0x000000ff0500728c */ /* 0x000fd2000bf05300 */
[----:B------:R-:W-:Y:S05]  /*01a0*/  BRA.U UP0, `(.L_x_2) ;  /* 0x0000000100287547 */ /* 0x000fea000b800000 */
[----:B------:R-:W2:Y:S02]  /*01b0*/  LDCU.64 UR4, c[0x0][0x8a8] ;  /* 0x00011500ff0477ac */ /* 0x000ea40008000a00 */
[----:B--2---:R-:W-:-:S04]  /*01c0*/  UISETP.NE.U32.AND UP0, UPT, UR4, URZ, UPT ;  /* 0x000000ff0400728c */ /* 0x004fc8000bf05070 */
[----:B------:R-:W-:-:S09]  /*01d0*/  UISETP.NE.AND.EX UP0, UPT, UR5, URZ, UPT, UP0 ;  /* 0x000000ff0500728c */ /* 0x000fd2000bf05300 */
[----:B------:R-:W-:Y:S05]  /*01e0*/  BRA.U !UP0, `(.L_x_3) ;  /* 0x0000000108107547 */ /* 0x000fea000b800000 */
[----:B------:R-:W2:Y:S01]  /*01f0*/  LDC.64 R38, c[0x0][0x8a8] ;  /* 0x00022a00ff267b82 */ /* 0x000ea20000000a00 */
[----:B------:R-:W2:Y:S02]  /*0200*/  LDCU.64 UR4, c[0x0][0x358] ;  /* 0x00006b00ff0477ac */ /* 0x000ea40008000a00 */
[----:B--2---:R2:W5:Y:S01]  /*0210*/  LDG.E R38, desc[UR4][R38.64] ;  /* 0x0000000426267981 */ /* 0x004562000c1e1900 */
[----:B------:R-:W-:Y:S05]  /*0220*/  BRA `(.L_x_2) ;  /* 0x0000000000087947 */ /* 0x000fea0003800000 */
.L_x_3:
[----:B------:R-:W2:Y:S02]  /*0230*/  LDCU UR4, c[0x0][0x8a0] ;  /* 0x00011400ff0477ac */ /* 0x000ea40008000800 */
[----:B--2---:R-:W-:Y:S02]  /*0240*/  MOV R38, UR4 ;  /* 0x0000000400267c02 */ /* 0x004fe40008000f00 */
.L_x_2:
[----:B------:R-:W-:Y:S01]  /*0250*/  IMAD.U32 R0, RZ, RZ, UR18 ;  /* 0x00000012ff007e24 */ /* 0x000fe2000f8e00ff */
[----:B------:R-:W-:Y:S04]  /*0260*/  BSSY.RECONVERGENT B0, `(.L_x_4) ;  /* 0x000000c000007945 */ /* 0x000fe80003800200 */
[C---:B------:R-:W-:Y:S02]  /*0270*/  ISETP.NE.OR P1, PT, R0.reuse, 0x1, !P3 ;  /* 0x000000010000780c */ /* 0x040fe40005f25670 */
[----:B------:R-:W-:-:S11]  /*0280*/  ISETP.NE.OR P0, PT, R0, 0x3, !P3 ;  /* 0x000000030000780c */ /* 0x000fd60005f05670 */
[----:B------:R-:W-:Y:S05]  /*0290*/  @P1 BRA `(.L_x_5) ;  /* 0x0000000000201947 */ /* 0x000fea0003800000 */
[----:B------:R-:W3:Y:S02]  /*02a0*/  LDCU.64 UR4, c[0x0][0x348] ;  /* 0x00006900ff0477ac */ /* 0x000ee40008000a00 */
[----:B---3--:R-:W-:Y:S02]  /*02b0*/  UIADD3 UR6, UP1, UPT, UR4, 0x80, URZ ;  /* 0x0000008004067890 */ /* 0x008fe4000ff3e0ff */
[----:B------:R-:W-:Y:S02]  /*02c0*/  UIADD3 UR4, UP0, UPT, UR4, 0x180, URZ ;  /* 0x0000018004047890 */ /* 0x000fe4000ff1e0ff */
[----:B------:R-:W-:Y:S02]  /*02d0*/  UIADD3.X UR7, UPT, UPT, URZ, UR5, URZ, UP1, !UPT ;  /* 0x00000005ff077290 */ /* 0x000fe40008ffe4ff */
[----:B------:R-:W-:-:S07]  /*02e0*/  UIADD3.X UR5, UPT, UPT, URZ, UR5, URZ, UP0, !UPT ;  /* 0x00000005ff057290 */ /* 0x000fce00087fe4ff */
[----:B------:R3:W-:Y:S02]  /*02f0*/  UTMACCTL.PF [UR6] ;  /* 0x00000000060079b9 */ /* 0x0007e40008040000 */
[----:B------:R3:W-:Y:S02]  /*0300*/  UTMACCTL.PF [UR4] ;  /* 0x00000000040079b9 */ /* 0x0007e40008040000 */
[----:B---3--:R-:W-:Y:S01]  /*0310*/  NOP ;  /* 0x0000000000007918 */ /* 0x008fe20000000000 */
.L_x_5:
[----:B------:R-:W-:Y:S05]  /*0320*/  BSYNC.RECONVERGENT B0 ;  /* 0x0000000000007941 */ /* 0x000fea0003800200 */
.L_x_4:
[----:B------:R-:W-:Y:S04]  /*0330*/  BSSY.RECONVERGENT B0, `(.L_x_6) ;  /* 0x000000a000007945 */ /* 0x000fe80003800200 */
        /* <DEDUP_REMOVED lines=9> */
.L_x_7:
[----:B------:R-:W-:Y:S05]  /*03d0*/  BSYNC.RECONVERGENT B0 ;  /* 0x0000000000007941 */ /* 0x000fea0003800200 */
.L_x_6:
[----:B------:R-:W3:Y:S01]  /*03e0*/  LDCU.64 UR4, c[0x0][0x888] ;  /* 0x00011100ff0477ac */ /* 0x000ee20008000a00 */
[----:B------:R-:W-:Y:S02]  /*03f0*/  UISETP.EQ.U32.AND UP2, UPT, UR8, URZ, UPT ;  /* 0x000000ff0800728c */ /* 0x000fe4000bf42070 */
[----:B------:R-:W-:Y:S02]  /*0400*/  UPLOP3.LUT UP3, UPT, UPT, UPT, UPT, 0x80, 0x8 ;  /* 0x000000000008789c */ /* 0x000fe40003f6f070 */
[----:B---3--:R-:W-:-:S04]  /*0410*/  UISETP.NE.U32.AND UP0, UPT, UR4, URZ, UPT ;  /* 0x000000ff0400728c */ /* 0x008fc8000bf05070 */
[----:B------:R-:W-:-:S04]  /*0420*/  UISETP.NE.AND.EX UP1, UPT, UR5, URZ, UPT, UP0 ;  /* 0x000000ff0500728c */ /* 0x000fc8000bf25300 */
[----:B------:R-:W-:-:S04]  /*0430*/  UISETP.EQ.OR.EX UP4, UPT, UR9, URZ, !UP1, UP2 ;  /* 0x000000ff0900728c */ /* 0x000fc8000cf82720 */
[----:B------:R-:W-:-:S06]  /*0440*/  UP2UR UR4, UPR, URZ, 0x10 ;  /* 0x00000010ff047883 */ /* 0x000fcc0008000000 */
[----:B------:R-:W-:Y:S01]  /*0450*/  MOV R78, UR4 ;  /* 0x00000004004e7c02 */ /* 0x000fe20008000f00 */
[----:B------:R-:W-:Y:S06]  /*0460*/  BRA.U !UP4, `(.L_x_8) ;  /* 0x000000010c207547 */ /* 0x000fec000b800000 */
[----:B-----5:R-:W-:Y:S01]  /*0470*/  R2UR UR5, R40 ;  /* 0x00000000280572ca */ /* 0x020fe200000e0000 */
[----:B------:R-:W-:Y:S02]  /*0480*/  UISETP.NE.U32.AND UP2, UPT, UR8, URZ, UPT ;  /* 0x000000ff0800728c */ /* 0x000fe4000bf45070 */
[----:B------:R-:W-:Y:S02]  /*0490*/  USEL UR4, URZ, 0xffffffff, UP1 ;  /* 0xffffffffff047887 */ /* 0x000fe40008800000 */
[----:B------:R-:W-:-:S08]  /*04a0*/  UISETP.NE.AND.EX UP2, UPT, UR9, URZ, UPT, UP2 ;  /* 0x000000ff0900728c */ /* 0x000fd0000bf45320 */
[----:B------:R-:W-:-:S04]  /*04b0*/  UISETP.NE.AND UP0, UPT, UR5, URZ, UPT ;  /* 0x000000ff0500728c */ /* 0x000fc8000bf05270 */
[----:B------:R-:W-:-:S04]  /*04c0*/  @!UP2 USEL UR4, URZ, 0xffffffff, UP0 ;  /* 0xffffffffff04a887 */ /* 0x000fc80008000000 */
[----:B------:R-:W-:-:S04]  /*04d0*/  ULOP3.LUT UR4, UR4, 0x1, URZ, 0xc0, !UPT ;  /* 0x0000000104047892 */ /* 0x000fc8000f8ec0ff */
[----:B------:R-:W-:Y:S02]  /*04e0*/  UISETP.NE.U32.AND UP3, UPT, UR4, 0x1, UPT ;  /* 0x000000010400788c */ /* 0x000fe4000bf65070 */
.L_x_8:
[----:B------:R-:W3:Y:S02]  /*04f0*/  SHFL.IDX PT, R2, R75, RZ, 0x1f ;  /* 0x00001fff4b027589 */ /* 0x000ee400000e0000 */
[----:B---3--:R-:W-:-:S13]  /*0500*/  ISETP.NE.AND P0, PT, R2, RZ, PT ;  /* 0x000000ff0200720c */ /* 0x008fda0003f05270 */
[----:B------:R-:W-:Y:S05]  /*0510*/  @P0 BRA `(.L_x_9) ;  /* 0x0000000000e40947 */ /* 0x000fea0003800000 */
[----:B------:R-:W-:Y:S01]  /*0520*/  ELECT P0, URZ, PT ;  /* 0x0000000000ff782f */ /* 0x000fe20003800000 */
[----:B------:R-:W-:-:S12]  /*0530*/  BSSY.RECONVERGENT B0, `(.L_x_9) ;  /* 0x0000037000007945 */ /* 0x000fd80003800200 */
[----:B------:R-:W-:Y:S05]  /*0540*/  @!P0 BRA `(.L_x_10) ;  /* 0x0000000000d48947 */ /* 0x000fea0003800000 */
[----:B------:R-:W3:Y:S01]  /*0550*/  S2UR UR4, SR_CgaCtaId ;  /* 0x00000000000479c3 */ /* 0x000ee20000008800 */
[----:B------:R-:W-:Y:S01]  /*0560*/  UMOV UR5, 0x400 ;  /* 0x0000040000057882 */ /* 0x000fe20000000000 */
[----:B------:R-:W-:Y:S01]  /*0570*/  UMOV UR8, 0x1 ;  /* 0x0000000100087882 */ /* 0x000fe20000000000 */
[----:B------:R-:W-:Y:S01]  /*0580*/  UMOV UR6, 0x8 ;  /* 0x0000000800067882 */ /* 0x000fe20000000000 */
[----:B------:R-:W-:-:S04]  /*0590*/  UIADD3 UR8, UPT, UPT, -UR8, 0x100000, URZ ;  /* 0x0010000008087890 */ /* 0x000fc8000fffe1ff */
[----:B------:R-:W-:Y:S02]  /*05a0*/  USHF.L.U32 UR9, UR8, 0xb, URZ ;  /* 0x0000000b08097899 */ /* 0x000fe400080006ff */
[----:B------:R-:W-:Y:S02]  /*05b0*/  USHF.L.U32 UR8, UR8, 0x1, URZ ;  /* 0x0000000108087899 */ /* 0x000fe400080006ff */
[----:B------:R-:W-:-:S04]  /*05c0*/  UIADD3 UR6, UPT, UPT, -UR6, 0x100000, URZ ;  /* 0x0010000006067890 */ /* 0x000fc8000fffe1ff */
[----:B------:R-:W-:Y:S02]  /*05d0*/  USHF.L.U32 UR7, UR6, 0xb, URZ ;  /* 0x0000000b06077899 */ /* 0x000fe400080006ff */
[----:B------:R-:W-:Y:S02]  /*05e0*/  USHF.L.U32 UR6, UR6, 0x1, URZ ;  /* 0x0000000106067899 */ /* 0x000fe400080006ff */
[----:B---3--:R-:W-:Y:S01]  /*05f0*/  ULEA UR4, UR4, UR5, 0x18 ;  /* 0x0000000504047291 */ /* 0x008fe2000f8ec0ff */
[----:B------:R-:W3:Y:S11]  /*0600*/  FENCE.VIEW.ASYNC.S ;  /* 0x00000000000073c6 */ /* 0x000ef60000000000 */
[----:B---3--:R3:W4:Y:S01]  /*0610*/  SYNCS.EXCH.64 URZ, [UR4], UR8 ;  /* 0x0000000804ff75b2 */ /* 0x0087220008000100 */
[----:B------:R3:W1:Y:S01]  /*0620*/  SYNCS.EXCH.64 URZ, [UR4+0xa0], UR6 ;  /* 0x0000a00604ff75b2 */ /* 0x0006620008000100 */
        /* <DEDUP_REMOVED lines=37> */
[----:B------:R3:W1:Y:S02]  /*0880*/  SYNCS.EXCH.64 URZ, [UR4+0x138], UR6 ;  /* 0x0001380604ff75b2 */ /* 0x0006640008000100 */
[----:B---34-:R-:W-:Y:S01]  /*0890*/  NOP ;  /* 0x0000000000007918 */ /* 0x018fe20000000000 */
.L_x_10:
[----:B------:R-:W-:Y:S05]  /*08a0*/  BSYNC.RECONVERGENT B0 ;  /* 0x0000000000007941 */ /* 0x000fea0003800200 */
.L_x_9:
[----:B------:R-:W3:Y:S01]  /*08b0*/  SHFL.IDX PT, R2, R75, RZ, 0x1f ;  /* 0x00001fff4b027589 */ /* 0x000ee200000e0000 */
[----:B------:R-:W-:Y:S01]  /*08c0*/  NOP ;  /* 0x0000000000007918 */ /* 0x000fe20000000000 */
[----:B---3--:R-:W-:-:S13]  /*08d0*/  ISETP.NE.AND P0, PT, R2, 0x1, PT ;  /* 0x000000010200780c */ /* 0x008fda0003f05270 */
[----:B------:R-:W-:Y:S05]  /*08e0*/  @P0 BRA `(.L_x_11) ;  /* 0x0000000000580947 */ /* 0x000fea0003800000 */
        /* <DEDUP_REMOVED lines=9> */
[----:B------:R-:W-:Y:S01]  /*0980*/  USHF.L.U32 UR6, UR6, 0x1, URZ ;  /* 0x0000000106067899 */ /* 0x000fe200080006ff */
[----:B------:R-:W-:Y:S01]  /*0990*/  ELECT P0, URZ, PT ;  /* 0x0000000000ff782f */ /* 0x000fe20003800000 */
[----:B---3--:R-:W-:Y:S01]  /*09a0*/  ULEA UR4, UR4, UR5, 0x18 ;  /* 0x0000000504047291 */ /* 0x008fe2000f8ec0ff */
[----:B------:R-:W3:Y:S11]  /*09b0*/  FENCE.VIEW.ASYNC.S ;  /* 0x00000000000073c6 */ /* 0x000ef60000000000 */
[----:B---3--:R3:W4:Y:S01]  /*09c0*/  SYNCS.EXCH.64 URZ, [UR4+0x140], UR8 ;  /* 0x0001400804ff75b2 */ /* 0x0087220008000100 */
[----:B------:R3:W1:Y:S01]  /*09d0*/  SYNCS.EXCH.64 URZ, [UR4+0x160], UR6 ;  /* 0x0001600604ff75b2 */ /* 0x0006620008000100 */
[----:B------:R3:W1:Y:S01]  /*09e0*/  SYNCS.EXCH.64 URZ, [UR4+0x148], UR8 ;  /* 0x0001480804ff75b2 */ /* 0x0006620008000100 */
[----:B------:R3:W1:Y:S01]  /*09f0*/  SYNCS.EXCH.64 URZ, [UR4+0x168], UR6 ;  /* 0x0001680604ff75b2 */ /* 0x0006620008000100 */
[----:B------:R3:W1:Y:S01]  /*0a00*/  SYNCS.EXCH.64 URZ, [UR4+0x150], UR8 ;  /* 0x0001500804ff75b2 */ /* 0x0006620008000100 */
[----:B------:R3:W1:Y:S01]  /*0a10*/  SYNCS.EXCH.64 URZ, [UR4+0x170], UR6 ;  /* 0x0001700604ff75b2 */ /* 0x0006620008000100 */
[----:B------:R3:W1:Y:S01]  /*0a20*/  SYNCS.EXCH.64 URZ, [UR4+0x158], UR8 ;  /* 0x0001580804ff75b2 */ /* 0x0006620008000100 */
[----:B------:R3:W1:Y:S01]  /*0a30*/  SYNCS.EXCH.64 URZ, [UR4+0x178], UR6 ;  /* 0x0001780604ff75b2 */ /* 0x0006620008000100 */
[----:B------:R-:W-:Y:S01]  /*0a40*/  NOP ;  /* 0x0000000000007918 */ /* 0x000fe20000000000 */
.L_x_11:
[----:B------:R-:W2:Y:S01]  /*0a50*/  SHFL.IDX PT, R2, R75, RZ, 0x1f ;  /* 0x00001fff4b027589 */ /* 0x000ea200000e0000 */
[----:B------:R-:W-:Y:S01]  /*0a60*/  NOP ;  /* 0x0000000000007918 */ /* 0x000fe20000000000 */
[----:B--2---:R-:W-:-:S13]  /*0a70*/  ISETP.NE.AND P0, PT, R2, 0x3, PT ;  /* 0x000000030200780c */ /* 0x004fda0003f05270 */
[----:B------:R-:W-:Y:S05]  /*0a80*/  @P0 BRA `(.L_x_12) ;  /* 0x0000000000300947 */ /* 0x000fea0003800000 */
[----:B---3--:R-:W2:Y:S01]  /*0a90*/  S2UR UR4, SR_CgaCtaId ;  /* 0x00000000000479c3 */ /* 0x008ea20000008800 */
[----:B------:R-:W-:Y:S01]  /*0aa0*/  UMOV UR6, 0x400 ;  /* 0x0000040000067882 */ /* 0x000fe20000000000 */
[----:B------:R-:W-:Y:S01]  /*0ab0*/  UMOV UR5, 0x20 ;  /* 0x0000002000057882 */ /* 0x000fe20000000000 */
[----:B------:R-:W-:Y:S01]  /*0ac0*/  ELECT P0, URZ, PT ;  /* 0x0000000000ff782f */ /* 0x000fe20003800000 */
[----:B--2---:R-:W-:Y:S02]  /*0ad0*/  ULEA UR6, UR4, UR6, 0x18 ;  /* 0x0000000604067291 */ /* 0x004fe4000f8ec0ff */
[----:B------:R-:W-:-:S04]  /*0ae0*/  UIADD3 UR4, UPT, UPT, -UR5, 0x100000, URZ ;  /* 0x0010000005047890 */ /* 0x000fc8000fffe1ff */
[----:B------:R-:W-:Y:S02]  /*0af0*/  USHF.L.U32 UR5, UR4, 0xb, URZ ;  /* 0x0000000b04057899 */ /* 0x000fe400080006ff */
[----:B------:R-:W-:Y:S01]  /*0b00*/  USHF.L.U32 UR4, UR4, 0x1, URZ ;  /* 0x0000000104047899 */ /* 0x000fe200080006ff */
[----:B------:R-:W2:Y:S11]  /*0b10*/  FENCE.VIEW.ASYNC.S ;  /* 0x00000000000073c6 */ /* 0x000eb60000000000 */
[----:B--2---:R2:W3:Y:S01]  /*0b20*/  SYNCS.EXCH.64 URZ, [UR6+0x180], UR4 ;  /* 0x0001800406ff75b2 */ /* 0x0044e20008000100 */
[----:B------:R2:W1:Y:S01]  /*0b30*/  SYNCS.EXCH.64 URZ, [UR6+0x188], UR4 ;  /* 0x0001880406ff75b2 */ /* 0x0004620008000100 */
[----:B------:R-:W-:Y:S01]  /*0b40*/  NOP ;  /* 0x0000000000007918 */ /* 0x000fe20000000000 */
.L_x_12:
[----:B------:R-:W4:Y:S01]  /*0b50*/  SHFL.IDX PT, R2, R75, RZ, 0x1f ;  /* 0x00001fff4b027589 */ /* 0x000f2200000e0000 */
[----:B------:R-:W-:Y:S01]  /*0b60*/  NOP ;  /* 0x0000000000007918 */ /* 0x000fe20000000000 */
[----:B----4-:R-:W-:-:S13]  /*0b70*/  ISETP.NE.AND P0, PT, R2, 0x4, PT ;  /* 0x000000040200780c */ /* 0x010fda0003f05270 */
[----:B------:R-:W-:Y:S05]  /*0b80*/  @P0 BRA `(.L_x_13) ;  /* 0x00000000004c0947 */ /* 0x000fea0003800000 */
[----:B--23--:R-:W2:Y:S01]  /*0b90*/  S2UR UR6, SR_CgaCtaId ;  /* 0x00000000000679c3 */ /* 0x00cea20000008800 */
[----:B------:R-:W-:Y:S01]  /*0ba0*/  UMOV UR4, 0x720 ;  /* 0x0000072000047882 */ /* 0x000fe20000000000 */
[----:B------:R-:W-:Y:S01]  /*0bb0*/  UMOV UR5, 0x400 ;  /* 0x0000040000057882 */ /* 0x000fe20000000000 */
[----:B------:R-:W-:Y:S01]  /*0bc0*/  USEL UR4, UR4, 0x620, UP3 ;  /* 0x0000062004047887 */ /* 0x000fe20009800000 */
[----:B------:R-:W-:Y:S01]  /*0bd0*/  UMOV UR8, 0x1 ;  /* 0x0000000100087882 */ /* 0x000fe20000000000 */
[----:B------:R-:W-:Y:S01]  /*0be0*/  ELECT P0, URZ, PT ;  /* 0x0000000000ff782f */ /* 0x000fe20003800000 */
[----:B------:R-:W-:-:S04]  /*0bf0*/  UIADD3 UR8, UPT, UPT, -UR8, 0x100000, URZ ;  /* 0x0010000008087890 */ /* 0x000fc8000fffe1ff */
[----:B------:R-:W-:Y:S02]  /*0c00*/  USHF.L.U32 UR9, UR8, 0xb, URZ ;  /* 0x0000000b08097899 */ /* 0x000fe400080006ff */
[----:B------:R-:W-:Y:S02]  /*0c10*/  USHF.L.U32 UR8, UR8, 0x1, URZ ;  /* 0x0000000108087899 */ /* 0x000fe400080006ff */
[----:B--2---:R-:W-:Y:S02]  /*0c20*/  ULEA UR6, UR6, UR5, 0x18 ;  /* 0x0000000506067291 */ /* 0x004fe4000f8ec0ff */
[----:B------:R-:W-:-:S04]  /*0c30*/  UIADD3 UR4, UPT, UPT, -UR4, 0x100000, URZ ;  /* 0x0010000004047890 */ /* 0x000fc8000fffe1ff */
[----:B------:R-:W-:Y:S02]  /*0c40*/  USHF.L.U32 UR5, UR4, 0xb, URZ ;  /* 0x0000000b04057899 */ /* 0x000fe400080006ff */
[----:B------:R-:W-:Y:S01]  /*0c50*/  USHF.L.U32 UR4, UR4, 0x1, URZ ;  /* 0x0000000104047899 */ /* 0x000fe200080006ff */
[----:B------:R-:W2:Y:S03]  /*0c60*/  FENCE.VIEW.ASYNC.S ;  /* 0x00000000000073c6 */ /* 0x000ea60000000000 */
[----:B--2---:R4:W2:Y:S08]  /*0c70*/  SYNCS.EXCH.64 URZ, [UR6+0x190], UR8 ;  /* 0x0001900806ff75b2 */ /* 0x0048b00008000100 */
[----:B------:R4:W3:Y:S01]  /*0c80*/  SYNCS.EXCH.64 URZ, [UR6+0x1a0], UR4 ;  /* 0x0001a00406ff75b2 */ /* 0x0008e20008000100 */
[----:B------:R4:W1:Y:S01]  /*0c90*/  SYNCS.EXCH.64 URZ, [UR6+0x198], UR8 ;  /* 0x0001980806ff75b2 */ /* 0x0008620008000100 */
[----:B------:R4:W1:Y:S02]  /*0ca0*/  SYNCS.EXCH.64 URZ, [UR6+0x1a8], UR4 ;  /* 0x0001a80406ff75b2 */ /* 0x0008640008000100 */
[----:B----4-:R-:W-:Y:S01]  /*0cb0*/  NOP ;  /* 0x0000000000007918 */ /* 0x010fe20000000000 */
.L_x_13:
[----:B------:R-:W4:Y:S01]  /*0cc0*/  SHFL.IDX PT, R2, R75, RZ, 0x1f ;  /* 0x00001fff4b027589 */ /* 0x000f2200000e0000 */
[----:B------:R-:W-:Y:S01]  /*0cd0*/  NOP ;  /* 0x0000000000007918 */ /* 0x000fe20000000000 */
[----:B----4-:R-:W-:-:S13]  /*0ce0*/  ISETP.NE.AND P0, PT, R2, 0x5, PT ;  /* 0x000000050200780c */ /* 0x010fda0003f05270 */
[----:B------:R-:W-:Y:S05]  /*0cf0*/  @P0 BRA `(.L_x_14) ;  /* 0x0000000000580947 */ /* 0x000fea0003800000 */
[----:B--23--:R-:W2:Y:S01]  /*0d00*/  S2UR UR4, SR_CgaCtaId ;  /* 0x00000000000479c3 */ /* 0x00cea20000008800 */
        /* <DEDUP_REMOVED lines=10> */
[----:B--2---:R-:W-:Y:S01]  /*0db0*/  ULEA UR4, UR4, UR5, 0x18 ;  /* 0x0000000504047291 */ /* 0x004fe2000f8ec0ff */
[----:B------:R-:W2:Y:S11]  /*0dc0*/  FENCE.VIEW.ASYNC.S ;  /* 0x00000000000073c6 */ /* 0x000eb60000000000 */
[----:B--2---:R4:W2:Y:S01]  /*0dd0*/  SYNCS.EXCH.64 URZ, [UR4+0x1b0], UR8 ;  /* 0x0001b00804ff75b2 */ /* 0x0048a20008000100 */
[----:B------:R4:W3:Y:S01]  /*0de0*/  SYNCS.EXCH.64 URZ, [UR4+0x1d0], UR6 ;  /* 0x0001d00604ff75b2 */ /* 0x0008e20008000100 */
[----:B------:R4:W1:Y:S01]  /*0df0*/  SYNCS.EXCH.64 URZ, [UR4+0x1b8], UR8 ;  /* 0x0001b80804ff75b2 */ /* 0x0008620008000100 */
[----:B------:R4:W1:Y:S01]  /*0e00*/  SYNCS.EXCH.64 URZ, [UR4+0x1d8], UR6 ;  /* 0x0001d80604ff75b2 */ /* 0x0008620008000100 */
[----:B------:R4:W1:Y:S01]  /*0e10*/  SYNCS.EXCH.64 URZ, [UR4+0x1c0], UR8 ;  /* 0x0001c00804ff75b2 */ /* 0x0008620008000100 */
[----:B------:R4:W1:Y:S01]  /*0e20*/  SYNCS.EXCH.64 URZ, [UR4+0x1e0], UR6 ;  /* 0x0001e00604ff75b2 */ /* 0x0008620008000100 */
[----:B------:R4:W1:Y:S01]  /*0e30*/  SYNCS.EXCH.64 URZ, [UR4+0x1c8], UR8 ;  /* 0x0001c80804ff75b2 */ /* 0x0008620008000100 */
[----:B------:R4:W1:Y:S02]  /*0e40*/  SYNCS.EXCH.64 URZ, [UR4+0x1e8], UR6 ;  /* 0x0001e80604ff75b2 */ /* 0x0008640008000100 */
[----:B----4-:R-:W-:Y:S01]  /*0e50*/  NOP ;  /* 0x0000000000007918 */ /* 0x010fe20000000000 */
.L_x_14:
[----:B------:R-:W4:Y:S01]  /*0e60*/  SHFL.IDX PT, R2, R75, RZ, 0x1f ;  /* 0x00001fff4b027589 */ /* 0x000f2200000e0000 */
[----:B------:R-:W1:Y:S01]  /*0e70*/  S2UR UR45, SR_CgaCtaId ;  /* 0x00000000002d79c3 */ /* 0x000e620000008800 */
[----:B------:R-:W-:Y:S01]  /*0e80*/  NOP ;  /* 0x0000000000007918 */ /* 0x000fe20000000000 */
[----:B----4-:R-:W-:-:S13]  /*0e90*/  ISETP.NE.AND P0, PT, R2, 0x3, PT ;  /* 0x000000030200780c */ /* 0x010fda0003f05270 */
[----:B-1----:R-:W-:Y:S05]  /*0ea0*/  @P0 BRA `(.L_x_15) ;  /* 0x0000000000340947 */ /* 0x002fea0003800000 */
[----:B--23--:R-:W-:Y:S01]  /*0eb0*/  UMOV UR4, 0x400 ;  /* 0x0000040000047882 */ /* 0x00cfe20000000000 */
[----:B------:R-:W-:Y:S01]  /*0ec0*/  UMOV UR6, 0x20 ;  /* 0x0000002000067882 */ /* 0x000fe20000000000 */
[----:B------:R-:W-:Y:S02]  /*0ed0*/  ULEA UR4, UR45, UR4, 0x18 ;  /* 0x000000042d047291 */ /* 0x000fe4000f8ec0ff */
[----:B------:R-:W-:-:S04]  /*0ee0*/  UIADD3 UR6, UPT, UPT, -UR6, 0x100000, URZ ;  /* 0x0010000006067890 */ /* 0x000fc8000fffe1ff */
[----:B------:R-:W-:Y:S02]  /*0ef0*/  USHF.L.U32 UR7, UR6, 0xb, URZ ;  /* 0x0000000b06077899 */ /* 0x000fe400080006ff */
[----:B------:R-:W-:Y:S01]  /*0f00*/  USHF.L.U32 UR6, UR6, 0x1, URZ ;  /* 0x0000000106067899 */ /* 0x000fe200080006ff */
[----:B------:R-:W-:Y:S01]  /*0f10*/  ELECT P0, URZ, PT ;  /* 0x0000000000ff782f */ /* 0x000fe20003800000 */
[----:B------:R-:W1:Y:S10]  /*0f20*/  FENCE.VIEW.ASYNC.S ;  /* 0x00000000000073c6 */ /* 0x000e740000000000 */
[----:B-1----:R1:W4:Y:S01]  /*0f30*/  SYNCS.EXCH.64 URZ, [UR4+0x1f0], UR6 ;  /* 0x0001f00604ff75b2 */ /* 0x0023220008000100 */
[----:B------:R1:W2:Y:S01]  /*0f40*/  SYNCS.EXCH.64 URZ, [UR4+0x200], UR6 ;  /* 0x0002000604ff75b2 */ /* 0x0002a20008000100 */
[----:B------:R1:W3:Y:S01]  /*0f50*/  SYNCS.EXCH.64 URZ, [UR4+0x1f8], UR6 ;  /* 0x0001f80604ff75b2 */ /* 0x0002e20008000100 */
[----:B------:R1:W1:Y:S01]  /*0f60*/  SYNCS.EXCH.64 URZ, [UR4+0x208], UR6 ;  /* 0x0002080604ff75b2 */ /* 0x0002620008000100 */
[----:B------:R-:W-:Y:S01]  /*0f70*/  NOP ;  /* 0x0000000000007918 */ /* 0x000fe20000000000 */
.L_x_15:
[----:B-123--:R-:W1:Y:S01]  /*0f80*/  LDCU UR4, c[0x0][0x36c] ;  /* 0x00006d80ff0477ac */ /* 0x00ee620008000800 */
[----:B------:R-:W-:Y:S01]  /*0f90*/  ISETP.NE.OR P3, PT, R0, 0x2, !P3 ;  /* 0x000000020000780c */ /* 0x000fe20005f65670 */
[----:B------:R-:W-:Y:S01]  /*0fa0*/  NOP ;  /* 0x0000000000007918 */ /* 0x000fe20000000000 */
[----:B------:R-:W-:Y:S01]  /*0fb0*/  LOP3.LUT R0, R85, 0x1f, RZ, 0xc0, !PT ;  /* 0x0000001f55007812 */ /* 0x000fe200078ec0ff */
[----:B------:R-:W-:Y:S02]  /*0fc0*/  UISETP.NE.AND UP4, UPT, UR18, 0x2, UPT ;  /* 0x000000021200788c */ /* 0x000fe4000bf85270 */
[----:B------:R-:W-:Y:S02]  /*0fd0*/  UISETP.NE.AND UP5, UPT, UR18, URZ, UPT ;  /* 0x000000ff1200728c */ /* 0x000fe4000bfa5270 */
[----:B-1----:R-:W-:-:S09]  /*0fe0*/  UISETP.EQ.U32.AND UP6, UPT, UR4, 0x1, UPT ;  /* 0x000000010400788c */ /* 0x002fd2000bfc2070 */
[----:B------:R-:W-:Y:S05]  /*0ff0*/  BRA.U !UP6, `(.L_x_16) ;  /* 0x000000010e087547 */ /* 0x000fea000b800000 */
[----:B----4-:R-:W-:Y:S01]  /*1000*/  UCGABAR_ARV ;  /* 0x00000000000079c7 */ /* 0x010fe20008000000 */
[----:B------:R-:W-:Y:S05]  /*1010*/  BRA `(.L_x_17) ;  /* 0x0000000000047947 */ /* 0x000fea0003800000 */
.L_x_16:
[----:B----4-:R-:W-:Y:S01]  /*1020*/  NOP ;  /* 0x0000000000007918 */ /* 0x010fe20000000000 */
.L_x_17:
[----:B------:R-:W1:Y:S01]  /*1030*/  S2UR UR30, SR_CTAID.X ;  /* 0x00000000001e79c3 */ /* 0x000e620000002500 */
[----:B------:R-:W-:-:S05]  /*1040*/  CS2R.32 R77, SR_CgaSize ;  /* 0x00000000004d7805 */ /* 0x000fca0000008a00 */
[----:B------:R-:W-:-:S05]  /*1050*/  IMAD R77, R77, -0xa0, RZ ;  /* 0xffffff604d4d7824 */ /* 0x000fca00078e02ff */
[----:B------:R-:W-:-:S14]  /*1060*/  R2UR UR5, R77 ;  /* 0x000000004d0572ca */ /* 0x000fdc00000e0000 */
[----:B------:R-:W2:Y:S01]  /*1070*/  LDCU UR5, c[0x0][UR5+0x2b0] ;  /* 0x00005600050577ac */ /* 0x000ea20008000800 */
[----:B------:R-:W-:-:S05]  /*1080*/  CS2R.32 R77, SR_CgaSize ;  /* 0x00000000004d7805 */ /* 0x000fca0000008a00 */
[----:B------:R-:W-:-:S05]  /*1090*/  IMAD R77, R77, -0xa0, RZ ;  /* 0xffffff604d4d7824 */ /* 0x000fca00078e02ff */
[----:B------:R-:W-:-:S14]  /*10a0*/  R2UR UR4, R77 ;  /* 0x000000004d0472ca */ /* 0x000fdc00000e0000 */
[----:B------:R-:W3:Y:S01]  /*10b0*/  LDCU UR4, c[0x0][UR4+0x2b4] ;  /* 0x00005680040477ac */ /* 0x000ee20008000800 */
[----:B------:R-:W4:Y:S01]  /*10c0*/  S2UR UR31, SR_CTAID.Y ;  /* 0x00000000001f79c3 */ /* 0x000f220000002600 */
[----:B------:R-:W-:-:S05]  /*10d0*/  CS2R.32 R77, SR_CgaSize ;  /* 0x00000000004d7805 */ /* 0x000fca0000008a00 */
[----:B------:R-:W-:-:S05]  /*10e0*/  IMAD R77, R77, -0xa0, RZ ;  /* 0xffffff604d4d7824 */ /* 0x000fca00078e02ff */
[----:B------:R-:W-:-:S14]  /*10f0*/  R2UR UR6, R77 ;  /* 0x000000004d0672ca */ /* 0x000fdc00000e0000 */
[----:B------:R-:W3:Y:S01]  /*1100*/  LDCU UR6, c[0x0][UR6+0x2a0] ;  /* 0x00005400060677ac */ /* 0x000ee20008000800 */
[----:B------:R-:W-:-:S05]  /*1110*/  CS2R.32 R77, SR_CgaSize ;  /* 0x00000000004d7805 */ /* 0x000fca0000008a00 */
[----:B------:R-:W-:-:S05]  /*1120*/  IMAD R77, R77, -0xa0, RZ ;  /* 0xffffff604d4d7824 */ /* 0x000fca00078e02ff */
[----:B------:R-:W-:-:S14]  /*1130*/  R2UR UR7, R77 ;  /* 0x000000004d0772ca */ /* 0x000fdc00000e0000 */
[----:B------:R-:W3:Y:S01]  /*1140*/  LDCU UR7, c[0x0][UR7+0x2a4] ;  /* 0x00005480070777ac */ /* 0x000ee20008000800 */
[----:B------:R-:W-:Y:S01]  /*1150*/  USHF.L.U32 UR24, UR45, 0xa, URZ ;  /* 0x0000000a2d187899 */ /* 0x000fe200080006ff */
[----:B------:R-:W3:Y:S01]  /*1160*/  LDCU UR19, c[0x0][0xb24] ;  /* 0x00016480ff1377ac */ /* 0x000ee20008000800 */
[----:B------:R-:W3:Y:S01]  /*1170*/  LDCU UR42, c[0x0][0xb24] ;  /* 0x00016480ff2a77ac */ /* 0x000ee20008000800 */
[----:B-1----:R-:W-:Y:S01]  /*1180*/  I2FP.F32.U32 R3, UR30 ;  /* 0x0000001e00037c45 */ /* 0x002fe20008201000 */
[----:B------:R-:W1:Y:S04]  /*1190*/  LDCU UR22, c[0x0][0xb30] ;  /* 0x00016600ff1677ac */ /* 0x000e680008000800 */
[----:B--2---:R-:W-:Y:S01]  /*11a0*/  FMUL R3, R3, UR5 ;  /* 0x0000000503037c20 */ /* 0x004fe20008400000 */
[----:B------:R-:W-:Y:S01]  /*11b0*/  ULOP3.LUT UR24, UR24, 0x1c00, URZ, 0xc0, !UPT ;  /* 0x00001c0018187892 */ /* 0x000fe2000f8ec0ff */
[----:B----4-:R-:W-:-:S04]  /*11c0*/  I2FP.F32.U32 R2, UR31 ;  /* 0x0000001f00027c45 */ /* 0x010fc80008201000 */
[----:B------:R-:W2:Y:S01]  /*11d0*/  F2I.U32.TRUNC.NTZ R3, R3 ;  /* 0x0000000300037305 */ /* 0x000ea2000020f000 */
[----:B---3--:R-:W-:-:S07]  /*11e0*/  FMUL R2, R2, UR4 ;  /* 0x0000000402027c20 */ /* 0x008fce0008400000 */
[----:B------:R-:W3:Y:S01]  /*11f0*/  F2I.U32.TRUNC.NTZ R2, R2 ;  /* 0x0000000200027305 */ /* 0x000ee2000020f000 */
[----:B--2---:R-:W-:Y:S02]  /*1200*/  R2UR UR5, R3 ;  /* 0x00000000030572ca */ /* 0x004fe400000e0000 */
[----:B---3--:R-:W-:Y:S02]  /*1210*/  R2UR UR4, R2 ;  /* 0x00000000020472ca */ /* 0x008fe400000e0000 */
[----:B------:R-:W-:-:S09]  /*1220*/  PRMT R2, RZ, 0x7610, R2 ;  /* 0x00007610ff027816 */ /* 0x000fd20000000002 */
[----:B------:R-:W-:-:S04]  /*1230*/  UIADD3 UR5, UPT, UPT, -UR5, URZ, URZ ;  /* 0x000000ff05057290 */ /* 0x000fc8000fffe1ff */
[----:B------:R-:W-:Y:S02]  /*1240*/  UIMAD UR5, UR6, UR5, UR30 ;  /* 0x00000005060572a4 */ /* 0x000fe4000f8e021e */
[----:B------:R-:W-:-:S04]  /*1250*/  UIADD3 UR4, UPT, UPT, -UR4, URZ, URZ ;  /* 0x000000ff04047290 */ /* 0x000fc8000fffe1ff */
[----:B------:R-:W-:Y:S01]  /*1260*/  IMAD.U32 R77, RZ, RZ, UR5 ;  /* 0x00000005ff4d7e24 */ /* 0x000fe2000f8e00ff */
[----:B------:R-:W-:-:S06]  /*1270*/  UIMAD UR4, UR7, UR4, UR31 ;  /* 0x00000004070472a4 */ /* 0x000fcc000f8e021f */
[----:B------:R-:W-:Y:S01]  /*1280*/  IMAD.U32 R76, RZ, RZ, UR4 ;  /* 0x00000004ff4c7e24 */ /* 0x000fe2000f8e00ff */
[----:B-1----:R-:W-:Y:S06]  /*1290*/  BRA.U UP5, `(.L_x_18) ;  /* 0x0000000105807547 */ /* 0x002fec000b800000 */
[----:B------:R-:W-:Y:S02]  /*12a0*/  R2UR UR9, R76 ;  /* 0x000000004c0972ca */ /* 0x000fe400000e0000 */
[----:B------:R-:W-:-:S11]  /*12b0*/  R2UR UR14, R77 ;  /* 0x000000004d0e72ca */ /* 0x000fd600000e0000 */
[----:B------:R-:W-:-:S04]  /*12c0*/  UISETP.NE.AND UP0, UPT, UR9, URZ, UPT ;  /* 0x000000ff0900728c */ /* 0x000fc8000bf05270 */
[----:B------:R-:W-:Y:S02]  /*12d0*/  USEL UR5, URZ, 0x2, UP0 ;  /* 0x00000002ff057887 */ /* 0x000fe40008000000 */
[----:B------:R-:W-:Y:S02]  /*12e0*/  USEL UR4, URZ, 0x4, UP0 ;  /* 0x00000004ff047887 */ /* 0x000fe40008000000 */
[----:B------:R-:W-:Y:S02]  /*12f0*/  USEL UR7, URZ, 0x8, UP0 ;  /* 0x00000008ff077887 */ /* 0x000fe40008000000 */
[----:B------:R-:W-:Y:S02]  /*1300*/  USEL UR6, URZ, 0x10, UP0 ;  /* 0x00000010ff067887 */ /* 0x000fe40008000000 */
[----:B------:R-:W-:Y:S02]  /*1310*/  USEL UR8, URZ, 0x20, UP0 ;  /* 0x00000020ff087887 */ /* 0x000fe40008000000 */
[----:B------:R-:W-:-:S02]  /*1320*/  USEL UR12, URZ, 0x40, UP0 ;  /* 0x00000040ff0c7887 */ /* 0x000fc40008000000 */
[----:B------:R-:W-:Y:S02]  /*1330*/  USEL UR13, URZ, 0x80, UP0 ;  /* 0x00000080ff0d7887 */ /* 0x000fe40008000000 */
[----:B------:R-:W-:-:S04]  /*1340*/  UISETP.NE.AND UP0, UPT, UR9, URZ, UPT ;  /* 0x000000ff0900728c */ /* 0x000fc8000bf05270 */
[----:B------:R-:W-:-:S04]  /*1350*/  UISETP.EQ.OR UP0, UPT, UR14, URZ, !UP0 ;  /* 0x000000ff0e00728c */ /* 0x000fc8000c702670 */
[----:B------:R-:W-:Y:S02]  /*1360*/  USEL UR11, URZ, 0x1, !UP0 ;  /* 0x00000001ff0b7887 */ /* 0x000fe4000c000000 */
[----:B------:R-:W-:-:S04]  /*1370*/  UISETP.NE.AND UP0, UPT, UR14, 0x1, UPT ;  /* 0x000000010e00788c */ /* 0x000fc8000bf05270 */
[----:B------:R-:W-:Y:S02]  /*1380*/  USEL UR10, UR5, 0x2, UP0 ;  /* 0x00000002050a7887 */ /* 0x000fe40008000000 */
[----:B------:R-:W-:-:S04]  /*1390*/  UISETP.NE.AND UP0, UPT, UR14, 0x2, UPT ;  /* 0x000000020e00788c */ /* 0x000fc8000bf05270 */
[----:B------:R-:W-:Y:S02]  /*13a0*/  USEL UR4, UR4, 0x4, UP0 ;  /* 0x0000000404047887 */ /* 0x000fe40008000000 */
[----:B------:R-:W-:Y:S02]  /*13b0*/  UISETP.NE.AND UP0, UPT, UR14, 0x3, UPT ;  /* 0x000000030e00788c */ /* 0x000fe4000bf05270 */
[----:B------:R-:W-:Y:S02]  /*13c0*/  UIADD3 UR4, UPT, UPT, UR4, UR10, UR11 ;  /* 0x0000000a04047290 */ /* 0x000fe4000fffe00b */
        /* <DEDUP_REMOVED lines=10> */
[----:B------:R-:W-:-:S04]  /*1470*/  USEL UR5, UR13, 0x80, UP0 ;  /* 0x000000800d057887 */ /* 0x000fc80008000000 */
[----:B------:R-:W-:-:S06]  /*1480*/  UIADD3 UR4, UPT, UPT, UR4, UR5, URZ ;  /* 0x0000000504047290 */ /* 0x000fcc000fffe0ff */
[----:B------:R-:W-:-:S07]  /*1490*/  IMAD.U32 R2, RZ, RZ, UR4 ;  /* 0x00000004ff027e24 */ /* 0x000fce000f8e00ff */
.L_x_18:
[----:B------:R-:W1:Y:S01]  /*14a0*/  S2UR UR36, SR_CTAID.Z ;  /* 0x00000000002479c3 */ /* 0x000e620000002700 */
[----:B------:R-:W-:-:S09]  /*14b0*/  UISETP.GE.AND UP0, UPT, UR19, 0x1, UPT ;  /* 0x000000011300788c */ /* 0x000fd2000bf06270 */
[----:B------:R-:W-:Y:S05]  /*14c0*/  BRA.U !UP0, `(.L_x_19) ;  /* 0x0000000108d07547 */ /* 0x000fea000b800000 */
[----:B------:R-:W2:Y:S01]  /*14d0*/  LDCU UR20, c[0x0][0xb0c] ;  /* 0x00016180ff1477ac */ /* 0x000ea20008000800 */
[----:B------:R-:W3:Y:S01]  /*14e0*/  LDCU.128 UR12, c[0x0][0xb10] ;  /* 0x00016200ff0c77ac */ /* 0x000ee20008000c00 */
[----:B------:R-:W4:Y:S01]  /*14f0*/  LDCU UR6, c[0x0][0x370] ;  /* 0x00006e00ff0677ac */ /* 0x000f220008000800 */
[----:B------:R-:W1:Y:S01]  /*1500*/  LDCU UR7, c[0x0][0x374] ;  /* 0x00006e80ff0777ac */ /* 0x000e620008000800 */
[----:B------:R-:W1:Y:S01]  /*1510*/  LDCU UR21, c[0x0][0xb20] ;  /* 0x00016400ff1577ac */ /* 0x000e620008000800 */
[----:B--2---:R-:W-:Y:S02]  /*1520*/  UISETP.NE.AND UP0, UPT, UR20, 0x1, UPT ;  /* 0x000000011400788c */ /* 0x004fe4000bf05270 */
[----:B---3--:R-:W-:Y:S01]  /*1530*/  UIMAD.WIDE.U32 UR4, UR30, UR12, URZ ;  /* 0x0000000c1e0472a5 */ /* 0x008fe2000f8e00ff */
[----:B------:R-:W2:Y:S01]  /*1540*/  LDCU.64 UR8, c[0x0][0xb28] ;  /* 0x00016500ff0877ac */ /* 0x000ea20008000a00 */
[----:B----4-:R-:W-:Y:S02]  /*1550*/  UIMAD.WIDE.U32 UR10, UR6, UR12, URZ ;  /* 0x0000000c060a72a5 */ /* 0x010fe4000f8e00ff */
[----:B------:R-:W-:-:S02]  /*1560*/  USHF.R.U32.HI UR5, URZ, UR13, UR5 ;  /* 0x0000000dff057299 */ /* 0x000fc40008011605 */
[----:B------:R-:W-:Y:S02]  /*1570*/  UISETP.NE.AND UP2, UPT, UR19, 0x1, UPT ;  /* 0x000000011300788c */ /* 0x000fe4000bf45270 */
[----:B------:R-:W-:Y:S01]  /*1580*/  USEL UR5, UR30, UR5, !UP0 ;  /* 0x000000051e057287 */ /* 0x000fe2000c000000 */
[----:B------:R-:W-:Y:S01]  /*1590*/  UMOV UR10, UR11 ;  /* 0x0000000b000a7c82 */ /* 0x000fe20008000000 */
[----:B------:R-:W-:Y:S02]  /*15a0*/  UIMAD.WIDE.U32 UR16, UR31, UR15, URZ ;  /* 0x0000000f1f1072a5 */ /* 0x000fe4000f8e00ff */
[----:B------:R-:W-:Y:S02]  /*15b0*/  @UP0 USHF.R.U32.HI UR6, URZ, UR13, UR10 ;  /* 0x0000000dff060299 */ /* 0x000fe4000801160a */
[----:B------:R-:W-:Y:S02]  /*15c0*/  UISETP.NE.AND UP0, UPT, UR14, 0x1, UPT ;  /* 0x000000010e00788c */ /* 0x000fe4000bf05270 */
[----:B-1----:R-:W-:-:S02]  /*15d0*/  UIMAD.WIDE.U32 UR10, UR7, UR15, URZ ;  /* 0x0000000f070a72a5 */ /* 0x002fc4000f8e00ff */
[----:B--2---:R-:W-:Y:S01]  /*15e0*/  UIMAD.WIDE.U32 UR12, UR6, UR8, URZ ;  /* 0x00000008060c72a5 */ /* 0x004fe2000f8e00ff */
[----:B------:R-:W-:Y:S02]  /*15f0*/  UMOV UR4, UR17 ;  /* 0x0000001100047c82 */ /* 0x000fe40008000000 */
[----:B------:R-:W-:Y:S02]  /*1600*/  USHF.R.U32.HI UR4, URZ, UR21, UR4 ;  /* 0x00000015ff047299 */ /* 0x000fe40008011604 */
[----:B------:R-:W-:Y:S02]  /*1610*/  UMOV UR10, UR11 ;  /* 0x0000000b000a7c82 */ /* 0x000fe40008000000 */
[----:B------:R-:W-:Y:S01]  /*1620*/  UMOV UR12, UR13 ;  /* 0x0000000d000c7c82 */ /* 0x000fe20008000000 */
[----:B------:R-:W-:Y:S02]  /*1630*/  @UP0 USHF.R.U32.HI UR7, URZ, UR21, UR10 ;  /* 0x00000015ff070299 */ /* 0x000fe4000801160a */
[----:B------:R-:W-:-:S02]  /*1640*/  USEL UR4, UR31, UR4, !UP0 ;  /* 0x000000041f047287 */ /* 0x000fc4000c000000 */
[----:B------:R-:W-:Y:S02]  /*1650*/  UIMAD.WIDE.U32 UR10, UR7, UR8, URZ ;  /* 0x00000008070a72a5 */ /* 0x000fe4000f8e00ff */
[----:B------:R-:W-:Y:S02]  /*1660*/  @UP2 USHF.R.U32.HI UR6, URZ, UR9, UR12 ;  /* 0x00000009ff062299 */ /* 0x000fe4000801160c */
[----:B------:R-:W-:-:S03]  /*1670*/  UIMAD.WIDE.U32 UR12, UR4, UR8, URZ ;  /* 0x00000008040c72a5 */ /* 0x000fc6000f8e00ff */
[----:B------:R-:W-:Y:S02]  /*1680*/  UMOV UR10, UR11 ;  /* 0x0000000b000a7c82 */ /* 0x000fe40008000000 */
[----:B------:R-:W-:Y:S02]  /*1690*/  @UP2 USHF.R.U32.HI UR7, URZ, UR9, UR10 ;  /* 0x00000009ff072299 */ /* 0x000fe4000801160a */
[----:B------:R-:W-:Y:S02]  /*16a0*/  UIMAD UR10, UR6, UR19, URZ ;  /* 0x00000013060a72a4 */ /* 0x000fe4000f8e02ff */
[----:B------:R-:W-:-:S04]  /*16b0*/  UIMAD UR7, UR7, UR19, URZ ;  /* 0x00000013070772a4 */ /* 0x000fc8000f8e02ff */
[----:B------:R-:W-:-:S03]  /*16c0*/  UISETP.GE.AND UP0, UPT, UR4, UR7, UPT ;  /* 0x000000070400728c */ /* 0x000fc6000bf06270 */
[----:B------:R-:W-:Y:S01]  /*16d0*/  UMOV UR7, UR13 ;  /* 0x0000000d00077c82 */ /* 0x000fe20008000000 */
[----:B------:R-:W-:Y:S02]  /*16e0*/  UISETP.GE.OR UP0, UPT, UR5, UR10, UP0 ;  /* 0x0000000a0500728c */ /* 0x000fe40008706670 */
[----:B------:R-:W-:Y:S02]  /*16f0*/  UIMAD.WIDE.U32 UR10, UR5, UR8, URZ ;  /* 0x00000008050a72a5 */ /* 0x000fe4000f8e00ff */
[----:B------:R-:W-:Y:S02]  /*1700*/  USHF.R.U32.HI UR7, URZ, UR9, UR7 ;  /* 0x00000009ff077299 */ /* 0x000fe40008011607 */
[----:B------:R-:W-:Y:S02]  /*1710*/  UIADD3 UR10, UPT, UPT, -UR4, URZ, URZ ;  /* 0x000000ff040a7290 */ /* 0x000fe4000fffe1ff */
[----:B------:R-:W-:Y:S02]  /*1720*/  USEL UR7, UR4, UR7, !UP2 ;  /* 0x0000000704077287 */ /* 0x000fe4000d000000 */
[----:B------:R-:W-:Y:S01]  /*1730*/  UIMAD UR10, UR14, UR10, UR31 ;  /* 0x0000000a0e0a72a4 */ /* 0x000fe2000f8e021f */
[----:B------:R-:W-:Y:S01]  /*1740*/  @!UP0 UMOV UR8, UR11 ;  /* 0x0000000b00088c82 */ /* 0x000fe20008000000 */
[----:B------:R-:W-:-:S02]  /*1750*/  UIADD3 UR11, UPT, UPT, -UR5, URZ, URZ ;  /* 0x000000ff050b7290 */ /* 0x000fc4000fffe1ff */
[----:B------:R-:W-:Y:S02]  /*1760*/  @!UP0 USHF.R.U32.HI UR8, URZ, UR9, UR8 ;  /* 0x00000009ff088299 */ /* 0x000fe40008011608 */
[----:B------:R-:W-:Y:S02]  /*1770*/  UIADD3 UR9, UPT, UPT, -UR7, URZ, URZ ;  /* 0x000000ff07097290 */ /* 0x000fe4000fffe1ff */
[----:B------:R-:W-:Y:S02]  /*1780*/  @!UP0 USEL UR8, UR5, UR8, !UP2 ;  /* 0x0000000805088287 */ /* 0x000fe4000d000000 */
[----:B------:R-:W-:Y:S02]  /*1790*/  UIMAD UR9, UR19, UR9, UR4 ;  /* 0x00000009130972a4 */ /* 0x000fe4000f8e0204 */
[----:B------:R-:W-:Y:S02]  /*17a0*/  @!UP0 UIADD3 UR7, UPT, UPT, UR7, -UR8, URZ ;  /* 0x8000000807078290 */ /* 0x000fe4000fffe0ff */
[----:B------:R-:W-:-:S02]  /*17b0*/  @!UP0 UIMAD UR6, UR9, UR6, UR8 ;  /* 0x00000006090682a4 */ /* 0x000fc4000f8e0208 */
[----:B------:R-:W-:Y:S02]  /*17c0*/  @!UP0 UIMAD UR4, UR7, UR19, UR5 ;  /* 0x00000013070482a4 */ /* 0x000fe4000f8e0205 */
[----:B------:R-:W-:Y:S02]  /*17d0*/  UIMAD UR30, UR20, UR11, UR30 ;  /* 0x0000000b141e72a4 */ /* 0x000fe4000f8e021e */
[----:B------:R-:W-:Y:S01]  /*17e0*/  UIMAD UR31, UR4, UR14, UR10 ;  /* 0x0000000e041f72a4 */ /* 0x000fe2000f8e020a */
[----:B------:R-:W-:Y:S02]  /*17f0*/  @!UP0 UMOV UR5, UR6 ;  /* 0x0000000600058c82 */ /* 0x000fe40008000000 */
[----:B------:R-:W-:-:S12]  /*1800*/  UIMAD UR30, UR5, UR20, UR30 ;  /* 0x00000014051e72a4 */ /* 0x000fd8000f8e021e */
.L_x_19:
[----:B------:R-:W-:-:S09]  /*1810*/  UISETP.NE.AND UP0, UPT, UR22, 0x1, UPT ;  /* 0x000000011600788c */ /* 0x000fd2000bf05270 */
[----:B------:R-:W-:Y:S05]  /*1820*/  BRA.U UP0, `(.L_x_20) ;  /* 0x0000000100407547 */ /* 0x000fea000b800000 */
[----:B------:R-:W2:Y:S01]  /*1830*/  LDCU.128 UR8, c[0x0][0xb10] ;  /* 0x00016200ff0877ac */ /* 0x000ea20008000c00 */
[----:B------:R-:W3:Y:S01]  /*1840*/  LDCU UR12, c[0x0][0xb0c] ;  /* 0x00016180ff0c77ac */ /* 0x000ee20008000800 */
[----:B------:R-:W4:Y:S01]  /*1850*/  LDCU UR13, c[0x0][0xb20] ;  /* 0x00016400ff0d77ac */ /* 0x000f220008000800 */
[----:B--2---:R-:W-:Y:S02]  /*1860*/  UIMAD.WIDE.U32 UR4, UR30, UR8, URZ ;  /* 0x000000081e0472a5 */ /* 0x004fe4000f8e00ff */
[----:B------:R-:W-:Y:S02]  /*1870*/  UIMAD.WIDE.U32 UR6, UR31, UR11, URZ ;  /* 0x0000000b1f0672a5 */ /* 0x000fe4000f8e00ff */
[----:B---3--:R-:W-:Y:S02]  /*1880*/  UISETP.NE.AND UP0, UPT, UR12, 0x1, UPT ;  /* 0x000000010c00788c */ /* 0x008fe4000bf05270 */
[----:B------:R-:W-:-:S03]  /*1890*/  USHF.R.U32.HI UR5, URZ, UR9, UR5 ;  /* 0x00000009ff057299 */ /* 0x000fc60008011605 */
[----:B------:R-:W-:Y:S01]  /*18a0*/  UMOV UR4, UR7 ;  /* 0x0000000700047c82 */ /* 0x000fe20008000000 */
[----:B------:R-:W-:Y:S02]  /*18b0*/  USEL UR5, UR30, UR5, !UP0 ;  /* 0x000000051e057287 */ /* 0x000fe4000c000000 */
[----:B------:R-:W-:Y:S02]  /*18c0*/  UISETP.NE.AND UP0, UPT, UR10, 0x1, UPT ;  /* 0x000000010a00788c */ /* 0x000fe4000bf05270 */
[----:B----4-:R-:W-:-:S04]  /*18d0*/  USHF.R.U32.HI UR4, URZ, UR13, UR4 ;  /* 0x0000000dff047299 */ /* 0x010fc80008011604 */
[----:B------:R-:W-:-:S04]  /*18e0*/  USEL UR4, UR31, UR4, !UP0 ;  /* 0x000000041f047287 */ /* 0x000fc8000c000000 */
[----:B------:R-:W-:Y:S02]  /*18f0*/  UIADD3 UR6, UPT, UPT, UR5, -UR4, URZ ;  /* 0x8000000405067290 */ /* 0x000fe4000fffe0ff */
[----:B------:R-:W-:Y:S02]  /*1900*/  UIADD3 UR4, UPT, UPT, -UR5, UR4, URZ ;  /* 0x0000000405047290 */ /* 0x000fe4000fffe1ff */
[----:B------:R-:W-:Y:S02]  /*1910*/  UIMAD UR31, UR6, UR10, UR31 ;  /* 0x0000000a061f72a4 */ /* 0x000fe4000f8e021f */
[----:B------:R-:W-:-:S12]  /*1920*/  UIMAD UR30, UR4, UR12, UR30 ;  /* 0x0000000c041e72a4 */ /* 0x000fd8000f8e021e */
.L_x_20:
[----:B------:R-:W-:Y:S01]  /*1930*/  UISETP.NE.AND UP0, UPT, UR18, 0x2, UPT ;  /* 0x000000021200788c */ /* 0x000fe2000bf05270 */
[----:B------:R-:W-:Y:S09]  /*1940*/  BRA.U !UP6, `(.L_x_21) ;  /* 0x000000010e0c7547 */ /* 0x000ff2000b800000 */
[----:B------:R-:W-:Y:S01]  /*1950*/  UCGABAR_WAIT ;  /* 0x0000000000007dc7 */ /* 0x000fe20008000000 */
[----:B------:R-:W-:Y:S01]  /*1960*/  CCTL.IVALL ;  /* 0x00000000ff00798f */ /* 0x000fe20002000000 */
[----:B------:R-:W-:Y:S05]  /*1970*/  BRA `(.L_x_22) ;  /* 0x0000000000047947 */ /* 0x000fea0003800000 */
.L_x_21:
[----:B------:R-:W-:Y:S06]  /*1980*/  BAR.SYNC.DEFER_BLOCKING 0x0 ;  /* 0x0000000000007b1d */ /* 0x000fec0000010000 */
.L_x_22:
[----:B------:R-:W-:Y:S05]  /*1990*/  BRA.U UP0, `(.L_x_23) ;  /* 0x0000001d00087547 */ /* 0x000fea000b800000 */
[----:B------:R-:W2:Y:S01]  /*19a0*/  LDCU UR6, c[0x0][0x38c] ;  /* 0x00007180ff0677ac */ /* 0x000ea20008000800 */
[----:B------:R-:W-:Y:S01]  /*19b0*/  PLOP3.LUT P1, PT, PT, PT, UP3, 0x80, 0x8 ;  /* 0x000000000008781c */ /* 0x000fe20003f2f038 */
[----:B------:R-:W-:Y:S01]  /*19c0*/  IMAD.MOV.U32 R12, RZ, RZ, 0x1 ;  /* 0x00000001ff0c7424 */ /* 0x000fe200078e00ff */
[----:B------:R-:W-:Y:S01]  /*19d0*/  ISETP.EQ.OR P2, PT, R0, RZ, P3 ;  /* 0x000000ff0000720c */ /* 0x000fe20001f42670 */
[----:B------:R-:W-:Y:S01]  /*19e0*/  UISETP.NE.AND UP1, UPT, UR18, URZ, UPT ;  /* 0x000000ff1200728c */ /* 0x000fe2000bf25270 */
[----:B------:R-:W-:Y:S01]  /*19f0*/  PLOP3.LUT P1, PT, P1, PT, PT, 0x8, 0x80 ;  /* 0x000000000080781c */ /* 0x000fe20000f2e170 */
[----:B------:R-:W-:Y:S01]  /*1a00*/  USEL UR25, URZ, 0x1, UP4 ;  /* 0x00000001ff197887 */ /* 0x000fe2000a000000 */
[----:B------:R-:W-:Y:S01]  /*1a10*/  CS2R R10, SRZ ;  /* 0x00000000000a7805 */ /* 0x000fe2000001ff00 */
[----:B------:R-:W-:Y:S01]  /*1a20*/  IMAD.MOV.U32 R9, RZ, RZ, RZ ;  /* 0x000000ffff097224 */ /* 0x000fe200078e00ff */
[----:B------:R-:W3:Y:S01]  /*1a30*/  LDCU UR39, c[0x0][0x370] ;  /* 0x00006e00ff2777ac */ /* 0x000ee20008000800 */
[----:B------:R-:W-:Y:S01]  /*1a40*/  IMAD.MOV.U32 R8, RZ, RZ, 0x1 ;  /* 0x00000001ff087424 */ /* 0x000fe200078e00ff */
[----:B------:R-:W4:Y:S01]  /*1a50*/  LDCU.64 UR28, c[0x0][0x348] ;  /* 0x00006900ff1c77ac */ /* 0x000f220008000a00 */
[----:B------:R-:W-:-:S02]  /*1a60*/  USHF.R.U32.HI UR44, URZ, 0x5, UR24 ;  /* 0x00000005ff2c7899 */ /* 0x000fc40008011618 */
[----:B--2---:R-:W-:Y:S02]  /*1a70*/  UIADD3 UR5, UPT, UPT, UR6, 0x1f, URZ ;  /* 0x0000001f06057890 */ /* 0x004fe4000fffe0ff */
[----:B------:R-:W-:Y:S02]  /*1a80*/  UIADD3 UR46, UPT, UPT, UR6, 0x3e, URZ ;  /* 0x0000003e062e7890 */ /* 0x000fe4000fffe0ff */
[----:B------:R-:W-:Y:S01]  /*1a90*/  USHF.R.S32.HI UR4, URZ, 0x1f, UR5 ;  /* 0x0000001fff047899 */ /* 0x000fe20008011405 */
[----:B------:R-:W2:Y:S03]  /*1aa0*/  LDCU UR38, c[0x0][0x374] ;  /* 0x00006e80ff2677ac */ /* 0x000ea60008000800 */
[----:B------:R-:W-:Y:S02]  /*1ab0*/  ULEA.HI UR4, UR4, UR5, URZ, 0x5 ;  /* 0x0000000504047291 */ /* 0x000fe4000f8f28ff */
[----:B------:R-:W-:-:S02]  /*1ac0*/  USEL UR25, UR25, 0x2, UP1 ;  /* 0x0000000219197887 */ /* 0x000fc40008800000 */
[----:B------:R-:W-:Y:S02]  /*1ad0*/  USHF.R.S32.HI UR41, URZ, 0x5, UR4 ;  /* 0x00000005ff297899 */ /* 0x000fe40008011404 */
[----:B------:R-:W-:Y:S02]  /*1ae0*/  UIADD3 UR4, UPT, UPT, UR6, -0x1, URZ ;  /* 0xffffffff06047890 */ /* 0x000fe4000fffe0ff */
[----:B------:R-:W-:Y:S02]  /*1af0*/  UISETP.LT.U32.AND UP0, UPT, UR41, 0x14, UPT ;  /* 0x000000142900788c */ /* 0x000fe4000bf01070 */
[----:B------:R-:W-:Y:S02]  /*1b00*/  UISETP.GE.U32.AND UP2, UPT, UR4, -0x3f, UPT ;  /* 0xffffffc10400788c */ /* 0x000fe4000bf46070 */
[----:B------:R-:W-:Y:S01]  /*1b10*/  USEL UR40, UR41, 0x14, UP0 ;  /* 0x0000001429287887 */ /* 0x000fe20008000000 */
[----:B------:R-:W-:-:S03]  /*1b20*/  UMOV UR5, URZ ;  /* 0x000000ff00057c82 */ /* 0x000fc60008000000 */
[----:B------:R-:W-:Y:S02]  /*1b30*/  UIADD3 UR21, UPT, UPT, UR40, -0x1, URZ ;  /* 0xffffffff28157890 */ /* 0x000fe4000fffe0ff */
[----:B------:R-:W-:-:S03]  /*1b40*/  UIADD3 UR43, UPT, UPT, UR41, -UR40, URZ ;  /* 0x80000028292b7290 */ /* 0x000fc6000fffe0ff */
[----:B------:R-:W-:-:S04]  /*1b50*/  @UP2 UIADD3 UR21, UPT, UPT, UR40, URZ, URZ ;  /* 0x000000ff28152290 */ /* 0x000fc8000fffe0ff */
[----:B--234-:R-:W-:-:S12]  /*1b60*/  UIADD3 UR21, UPT, UPT, UR21, 0x1, URZ ;  /* 0x0000000115157890 */ /* 0x01cfd8000fffe0ff */
.L_x_43:
[----:B------:R-:W-:Y:S01]  /*1b70*/  UISETP.NE.AND UP0, UPT, UR45, URZ, UPT ;  /* 0x000000ff2d00728c */ /* 0x000fe2000bf05270 */
[----:B------:R-:W2:Y:S08]  /*1b80*/  S2UR UR45, SR_CgaCtaId ;  /* 0x00000000002d79c3 */ /* 0x000eb00000008800 */
[----:B------:R-:W-:Y:S05]  /*1b90*/  BRA.U UP0, `(.L_x_24) ;  /* 0x0000000100347547 */ /* 0x000fea000b800000 */
[----:B------:R-:W3:Y:S01]  /*1ba0*/  S2R R0, SR_CgaCtaId ;  /* 0x0000000000007919 */ /* 0x000ee20000008800 */
[----:B------:R-:W-:-:S04]  /*1bb0*/  MOV R2, 0x400 ;  /* 0x0000040000027802 */ /* 0x000fc80000000f00 */
[----:B---3--:R-:W-:Y:S02]  /*1bc0*/  LEA R0, R0, R2, 0x18 ;  /* 0x0000000200007211 */ /* 0x008fe400078ec0ff */
[----:B------:R-:W-:-:S03]  /*1bd0*/  SHF.L.U32 R2, R8, 0x1f, RZ ;  /* 0x0000001f08027819 */ /* 0x000fc600000006ff */
[----:B------:R-:W-:-:S04]  /*1be0*/  IMAD R0, R9, 0x8, R0 ;  /* 0x0000000809007824 */ /* 0x000fc800078e0200 */
[----:B------:R-:W3:Y:S02]  /*1bf0*/  SYNCS.PHASECHK.TRANS64.TRYWAIT P0, [R0+URZ+0x200], R2 ;  /* 0x00020002000075a7 */ /* 0x000ee400080011ff */
[----:B---3--:R-:W-:Y:S05]  /*1c00*/  @!P0 BRA `(.L_x_25) ;  /* 0x0000008400c08947 */ /* 0x008fea0003800000 */
.L_x_149:
[----:B------:R-:W-:Y:S01]  /*1c10*/  VIADD R9, R9, 0x1 ;  /* 0x0000000109097836 */ /* 0x000fe20000000000 */
[----:B------:R3:W-:Y:S04]  /*1c20*/  SYNCS.ARRIVE.TRANS64.A1T0 RZ, [R0+URZ+0x1f0], RZ ;  /* 0x0001f0ff00ff79a7 */ /* 0x0007e800081000ff */
[----:B------:R-:W-:-:S04]  /*1c30*/  ISETP.NE.AND P0, PT, R9, 0x2, PT ;  /* 0x000000020900780c */ /* 0x000fc80003f05270 */
[----:B------:R-:W-:Y:S02]  /*1c40*/  SEL R9, R9, RZ, P0 ;  /* 0x000000ff09097207 */ /* 0x000fe40000000000 */
[----:B---3--:R-:W-:-:S04]  /*1c50*/  SEL R0, RZ, 0x1, P0 ;  /* 0x00000001ff007807 */ /* 0x008fc80000000000 */
[----:B------:R-:W-:-:S07]  /*1c60*/  LOP3.LUT R8, R8, R0, RZ, 0x3c, !PT ;  /* 0x0000000008087212 */ /* 0x000fce00078e3cff */
.L_x_24:
[----:B------:R-:W-:Y:S01]  /*1c70*/  UMOV UR6, 0x400 ;  /* 0x0000040000067882 */ /* 0x000fe20000000000 */
[----:B------:R-:W-:Y:S01]  /*1c80*/  SHF.L.U32 R0, R12, 0x1f, RZ ;  /* 0x0000001f0c007819 */ /* 0x000fe200000006ff */
[----:B--2---:R-:W-:Y:S02]  /*1c90*/  ULEA UR6, UR45, UR6, 0x18 ;  /* 0x000000062d067291 */ /* 0x004fe4000f8ec0ff */
[----:B------:R-:W-:Y:S02]  /*1ca0*/  UISETP.GE.U32.AND UP0, UPT, UR46, 0x3f, UPT ;  /* 0x0000003f2e00788c */ /* 0x000fe4000bf06070 */
[----:B------:R-:W-:Y:S02]  /*1cb0*/  ULEA UR4, UR5, UR6, 0x3 ;  /* 0x0000000605047291 */ /* 0x000fe4000f8e18ff */
[----:B------:R-:W-:Y:S02]  /*1cc0*/  USHF.L.U32 UR35, UR30, 0x6, URZ ;  /* 0x000000061e237899 */ /* 0x000fe400080006ff */
[----:B------:R-:W-:Y:S01]  /*1cd0*/  ULEA UR11, UR31, UR44, 0x8 ;  /* 0x0000002c1f0b7291 */ /* 0x000fe2000f8e40ff */
[----:B------:R-:W-:-:S04]  /*1ce0*/  UMOV UR13, URZ ;  /* 0x000000ff000d7c82 */ /* 0x000fc80008000000 */
[----:B------:R2:W3:Y:S01]  /*1cf0*/  SYNCS.PHASECHK.TRANS64.TRYWAIT P0, [UR4+0xa0], R0 ;  /* 0x0000a000ff0075a7 */ /* 0x0004e20008001104 */
[----:B------:R-:W-:Y:S06]  /*1d00*/  BRA.U !UP0, `(.L_x_26) ;  /* 0x0000000108bc7547 */ /* 0x000fec000b800000 */
[----:B------:R-:W-:Y:S01]  /*1d10*/  UMOV UR7, URZ ;  /* 0x000000ff00077c82 */ /* 0x000fe20008000000 */
[----:B------:R-:W-:-:S05]  /*1d20*/  UMOV UR4, UR5 ;  /* 0x0000000500047c82 */ /* 0x000fca0008000000 */
.L_x_32:
[----:B------:R-:W-:Y:S01]  /*1d30*/  ULEA UR33, UR4, UR6, 0x3 ;  /* 0x0000000604217291 */ /* 0x000fe2000f8e18ff */
[----:B---3--:R-:W-:Y:S01]  /*1d40*/  @!P3 MOV R2, 0x2800 ;  /* 0x000028000002b802 */ /* 0x008fe20000000f00 */
[----:B-1-34-:R-:W-:Y:S10]  /*1d50*/  @P0 BRA `(.L_x_27) ;  /* 0x00000000000c0947 */ /* 0x01aff40003800000 */
[----:B------:R-:W-:-:S04]  /*1d60*/  SHF.L.U32 R3, R12, 0x1f, RZ ;  /* 0x0000001f0c037819 */ /* 0x000fc800000006ff */
[----:B------:R-:W3:Y:S02]  /*1d70*/  SYNCS.PHASECHK.TRANS64.TRYWAIT P0, [UR33+0xa0], R3 ;  /* 0x0000a003ff0075a7 */ /* 0x000ee40008001121 */
[----:B---3--:R-:W-:Y:S05]  /*1d80*/  @!P0 BRA `(.L_x_28) ;  /* 0x0000008400748947 */ /* 0x008fea0003800000 */
.L_x_27:
[----:B------:R3:W-:Y:S01]  /*1d90*/  @!P3 SYNCS.ARRIVE.TRANS64 RZ, [UR33], R2 ;  /* 0x00000002ffffb9a7 */ /* 0x0007e20008000021 */
[----:B------:R-:W-:-:S04]  /*1da0*/  ULOP3.LUT UR5, UR25, 0x2, URZ, 0xfc, !UPT ;  /* 0x0000000219057892 */ /* 0x000fc8000f8efcff */
[----:B------:R-:W-:-:S09]  /*1db0*/  UISETP.NE.AND UP0, UPT, UR5, 0x2, UPT ;  /* 0x000000020500788c */ /* 0x000fd2000bf05270 */
[----:B------:R-:W-:Y:S05]  /*1dc0*/  BRA.U UP0, `(.L_x_29) ;  /* 0x0000000100047547 */ /* 0x000fea000b800000 */
[----:B-1----:R-:W-:Y:S05]  /*1dd0*/  BPT.TRAP 0x1 ;  /* 0x000000040000795c */ /* 0x002fea0000300000 */
.L_x_29:
[----:B------:R-:W-:Y:S04]  /*1de0*/  BSSY.RECONVERGENT B0, `(.L_x_30) ;  /* 0x0000003000007945 */ /* 0x000fe80003800200 */
[----:B------:R-:W-:Y:S05]  /*1df0*/  @P2 BRA `(.L_x_31) ;  /* 0x0000000000042947 */ /* 0x000fea0003800000 */
[----:B-1----:R-:W-:Y:S05]  /*1e00*/  BPT.TRAP 0x1 ;  /* 0x000000040000795c */ /* 0x002fea0000300000 */
.L_x_31:
[----:B-1----:R-:W-:Y:S05]  /*1e10*/  BSYNC.RECONVERGENT B0 ;  /* 0x0000000000007941 */ /* 0x002fea0003800200 */
.L_x_30:
[----:B------:R-:W-:Y:S02]  /*1e20*/  UIADD3 UR5, UPT, UPT, UR4, 0x1, URZ ;  /* 0x0000000104057890 */ /* 0x000fe4000fffe0ff */
[----:B------:R-:W-:Y:S02]  /*1e30*/  USHF.L.U32 UR34, UR7, 0x5, URZ ;  /* 0x0000000507227899 */ /* 0x000fe400080006ff */
[----:B------:R-:W-:Y:S02]  /*1e40*/  UISETP.NE.AND UP0, UPT, UR5, 0x14, UPT ;  /* 0x000000140500788c */ /* 0x000fe4000bf05270 */
[----:B------:R-:W-:Y:S02]  /*1e50*/  UIADD3 UR7, UPT, UPT, UR7, 0x1, URZ ;  /* 0x0000000107077890 */ /* 0x000fe4000fffe0ff */
[----:B------:R-:W-:Y:S02]  /*1e60*/  USEL UR9, URZ, 0x1, UP0 ;  /* 0x00000001ff097887 */ /* 0x000fe40008000000 */
[----:B------:R-:W-:-:S02]  /*1e70*/  USEL UR5, UR5, URZ, UP0 ;  /* 0x000000ff05057287 */ /* 0x000fc40008000000 */
[----:B------:R-:W-:Y:S02]  /*1e80*/  UIADD3 UR14, UP0, UPT, UR28, 0x180, URZ ;  /* 0x000001801c0e7890 */ /* 0x000fe4000ff1e0ff */
[----:B------:R-:W-:Y:S01]  /*1e90*/  ULEA UR8, UR5, UR6, 0x3 ;  /* 0x0000000605087291 */ /* 0x000fe2000f8e18ff */
[----:B------:R-:W-:Y:S01]  /*1ea0*/  LOP3.LUT R12, R12, UR9, RZ, 0x3c, !PT ;  /* 0x000000090c0c7c12 */ /* 0x000fe2000f8e3cff */
[----:B------:R-:W-:Y:S02]  /*1eb0*/  ULEA UR32, UR4, UR6, 0xb ;  /* 0x0000000604207291 */ /* 0x000fe4000f8e58ff */
[----:B------:R-:W-:Y:S01]  /*1ec0*/  UIADD3 UR16, UP1, UPT, UR28, 0x80, URZ ;  /* 0x000000801c107890 */ /* 0x000fe2000ff3e0ff */
[----:B--2---:R-:W-:Y:S01]  /*1ed0*/  SHF.L.U32 R0, R12, 0x1f, RZ ;  /* 0x0000001f0c007819 */ /* 0x004fe200000006ff */
[----:B------:R-:W-:Y:S02]  /*1ee0*/  UIADD3.X UR15, UPT, UPT, URZ, UR29, URZ, UP0, !UPT ;  /* 0x0000001dff0f7290 */ /* 0x000fe400087fe4ff */
[----:B------:R-:W-:Y:S01]  /*1ef0*/  UISETP.NE.AND UP0, UPT, UR7, UR21, UPT ;  /* 0x000000150700728c */ /* 0x000fe2000bf05270 */
[----:B------:R4:W1:Y:S01]  /*1f00*/  SYNCS.PHASECHK.TRANS64.TRYWAIT P0, [UR8+0xa0], R0 ;  /* 0x0000a000ff0075a7 */ /* 0x0008620008001108 */
[----:B------:R-:W-:-:S02]  /*1f10*/  ULEA UR8, UR4, UR24, 0xd ;  /* 0x0000001804087291 */ /* 0x000fc4000f8e68ff */
[----:B------:R-:W-:Y:S02]  /*1f20*/  UIADD3.X UR17, UPT, UPT, URZ, UR29, URZ, UP1, !UPT ;  /* 0x0000001dff117290 */ /* 0x000fe40008ffe4ff */
[----:B------:R-:W-:Y:S02]  /*1f30*/  UIADD3 UR32, UPT, UPT, UR32, 0x6600, URZ ;  /* 0x0000660020207890 */ /* 0x000fe4000fffe0ff */
[----:B------:R-:W-:Y:S01]  /*1f40*/  UIADD3 UR8, UPT, UPT, UR6, 0x10600, UR8 ;  /* 0x0001060006087890 */ /* 0x000fe2000fffe008 */
[----:B------:R-:W-:Y:S01]  /*1f50*/  UMOV UR18, 0x0 ;  /* 0x0000000000127882 */ /* 0x000fe20000000000 */
[----:B------:R-:W-:Y:S01]  /*1f60*/  UMOV UR19, 0x10000000 ;  /* 0x1000000000137882 */ /* 0x000fe20000000000 */
[----:B------:R-:W-:Y:S01]  /*1f70*/  UMOV UR4, 0xff0000 ;  /* 0x00ff000000047882 */ /* 0x000fe20000000000 */
[----:B------:R-:W-:Y:S01]  /*1f80*/  UMOV UR12, UR36 ;  /* 0x00000024000c7c82 */ /* 0x000fe20008000000 */
[----:B------:R-:W-:Y:S01]  /*1f90*/  UMOV UR9, UR33 ;  /* 0x0000002100097c82 */ /* 0x000fe20008000000 */
[----:B------:R-:W-:Y:S01]  /*1fa0*/  UMOV UR10, UR34 ;  /* 0x00000022000a7c82 */ /* 0x000fe20008000000 */
[----:B------:R-:W-:Y:S01]  /*1fb0*/  UTMALDG.3D [UR32], [UR16], desc[UR18] ;  /* 0x00001220100075b4 */ /* 0x000fe20008011000 */
[----:B------:R-:W-:Y:S01]  /*1fc0*/  UMOV UR13, UR21 ;  /* 0x00000015000d7c82 */ /* 0x000fe20008000000 */
[----:B------:R2:W-:Y:S02]  /*1fd0*/  UTMALDG.3D.MULTICAST [UR8], [UR14], UR4, desc[UR18] ;  /* 0x000012080e0073b4 */ /* 0x0005e40008011804 */
[----:B--2---:R-:W-:Y:S01]  /*1fe0*/  UMOV UR4, UR5 ;  /* 0x0000000500047c82 */ /* 0x004fe20008000000 */
[----:B------:R-:W-:Y:S05]  /*1ff0*/  BRA.U UP0, `(.L_x_32) ;  /* 0xfffffffd004c7547 */ /* 0x000fea000b83ffff */
.L_x_26:
[----:B------:R-:W-:Y:S01]  /*2000*/  ULEA UR4, UR5, UR6, 0x3 ;  /* 0x0000000605047291 */ /* 0x000fe2000f8e18ff */
[----:B--2-4-:R-:W-:Y:S01]  /*2010*/  SHF.L.U32 R0, R12, 0x1f, RZ ;  /* 0x0000001f0c007819 */ /* 0x014fe200000006ff */
[----:B------:R-:W-:Y:S01]  /*2020*/  @!P1 SYNCS.ARRIVE.TRANS64.A1T0 RZ, [UR6+0x188], RZ ;  /* 0x000188ffffff99a7 */ /* 0x000fe20008100006 */
[----:B------:R-:W-:-:S06]  /*2030*/  UISETP.GT.AND UP0, UPT, UR41, UR40, UPT ;  /* 0x000000282900728c */ /* 0x000fcc000bf04270 */
[----:B-1-3--:R1:W2:Y:S03]  /*2040*/  SYNCS.PHASECHK.TRANS64.TRYWAIT P0, [UR4+0xa0], R0 ;  /* 0x0000a000ff0075a7 */ /* 0x00a2a60008001104 */
[----:B------:R-:W-:Y:S05]  /*2050*/  BRA.U !UP0, `(.L_x_33) ;  /* 0x0000000108c07547 */ /* 0x000fea000b800000 */
[----:B------:R-:W-:Y:S01]  /*2060*/  UIADD3 UR26, UPT, UPT, UR43, UR13, URZ ;  /* 0x0000000d2b1a7290 */ /* 0x000fe2000fffe0ff */
[----:B------:R-:W-:-:S11]  /*2070*/  UMOV UR4, UR5 ;  /* 0x0000000500047c82 */ /* 0x000fd60008000000 */
.L_x_39:
[----:B------:R-:W-:Y:S01]  /*2080*/  ULEA UR17, UR4, UR6, 0x3 ;  /* 0x0000000604117291 */ /* 0x000fe2000f8e18ff */
[----:B--2---:R-:W-:Y:S01]  /*2090*/  @!P3 MOV R2, 0x2800 ;  /* 0x000028000002b802 */ /* 0x004fe20000000f00 */
[----:B--234-:R-:W-:Y:S10]  /*20a0*/  @P0 BRA `(.L_x_34) ;  /* 0x00000000000c0947 */ /* 0x01cff40003800000 */
[----:B------:R-:W-:-:S04]  /*20b0*/  SHF.L.U32 R3, R12, 0x1f, RZ ;  /* 0x0000001f0c037819 */ /* 0x000fc800000006ff */
[----:B------:R-:W2:Y:S02]  /*20c0*/  SYNCS.PHASECHK.TRANS64.TRYWAIT P0, [UR17+0xa0], R3 ;  /* 0x0000a003ff0075a7 */ /* 0x000ea40008001111 */
[----:B--2---:R-:W-:Y:S05]  /*20d0*/  @!P0 BRA `(.L_x_35) ;  /* 0x0000008000b88947 */ /* 0x004fea0003800000 */
.L_x_34:
[----:B------:R2:W-:Y:S01]  /*20e0*/  @!P3 SYNCS.ARRIVE.TRANS64 RZ, [UR17], R2 ;  /* 0x00000002ffffb9a7 */ /* 0x0005e20008000011 */
[----:B------:R-:W-:-:S04]  /*20f0*/  ULOP3.LUT UR5, UR25, 0x2, URZ, 0xfc, !UPT ;  /* 0x0000000219057892 */ /* 0x000fc8000f8efcff */
[----:B------:R-:W-:-:S09]  /*2100*/  UISETP.NE.AND UP0, UPT, UR5, 0x2, UPT ;  /* 0x000000020500788c */ /* 0x000fd2000bf05270 */
[----:B------:R-:W-:Y:S05]  /*2110*/  BRA.U UP0, `(.L_x_36) ;  /* 0x0000000100047547 */ /* 0x000fea000b800000 */
[----:B------:R-:W-:Y:S05]  /*2120*/  BPT.TRAP 0x1 ;  /* 0x000000040000795c */ /* 0x000fea0000300000 */
.L_x_36:
[----:B------:R-:W-:Y:S04]  /*2130*/  BSSY.RECONVERGENT B0, `(.L_x_37) ;  /* 0x0000003000007945 */ /* 0x000fe80003800200 */
[----:B------:R-:W-:Y:S05]  /*2140*/  @P2 BRA `(.L_x_38) ;  /* 0x0000000000042947 */ /* 0x000fea0003800000 */
[----:B------:R-:W-:Y:S05]  /*2150*/  BPT.TRAP 0x1 ;  /* 0x000000040000795c */ /* 0x000fea0000300000 */
.L_x_38:
[----:B------:R-:W-:Y:S05]  /*2160*/  BSYNC.RECONVERGENT B0 ;  /* 0x0000000000007941 */ /* 0x000fea0003800200 */
.L_x_37:
[----:B------:R-:W-:Y:S02]  /*2170*/  UIADD3 UR5, UPT, UPT, UR4, 0x1, URZ ;  /* 0x0000000104057890 */ /* 0x000fe4000fffe0ff */
[----:B------:R-:W-:Y:S02]  /*2180*/  USHF.L.U32 UR18, UR13, 0x5, URZ ;  /* 0x000000050d127899 */ /* 0x000fe400080006ff */
[----:B------:R-:W-:Y:S02]  /*2190*/  UISETP.NE.AND UP0, UPT, UR5, 0x14, UPT ;  /* 0x000000140500788c */ /* 0x000fe4000bf05270 */
[----:B------:R-:W-:Y:S02]  /*21a0*/  UIADD3 UR13, UPT, UPT, UR13, 0x1, URZ ;  /* 0x000000010d0d7890 */ /* 0x000fe4000fffe0ff */
[----:B------:R-:W-:Y:S02]  /*21b0*/  USEL UR8, URZ, 0x1, UP0 ;  /* 0x00000001ff087887 */ /* 0x000fe40008000000 */
[----:B------:R-:W-:-:S02]  /*21c0*/  USEL UR5, UR5, URZ, UP0 ;  /* 0x000000ff05057287 */ /* 0x000fc40008000000 */
[----:B------:R-:W-:Y:S02]  /*21d0*/  UIADD3 UR14, UP0, UPT, UR28, 0x180, URZ ;  /* 0x000001801c0e7890 */ /* 0x000fe4000ff1e0ff */
[----:B------:R-:W-:Y:S01]  /*21e0*/  LOP3.LUT R12, R12, UR8, RZ, 0x3c, !PT ;  /* 0x000000080c0c7c12 */ /* 0x000fe2000f8e3cff */
[----:B------:R-:W-:Y:S02]  /*21f0*/  ULEA UR16, UR4, UR6, 0xb ;  /* 0x0000000604107291 */ /* 0x000fe4000f8e58ff */
[----:B------:R-:W-:Y:S01]  /*2200*/  UIADD3 UR22, UP1, UPT, UR28, 0x80, URZ ;  /* 0x000000801c167890 */ /* 0x000fe2000ff3e0ff */
[----:B-1----:R-:W-:Y:S01]  /*2210*/  SHF.L.U32 R0, R12, 0x1f, RZ ;  /* 0x0000001f0c007819 */ /* 0x002fe200000006ff */
[----:B------:R-:W-:Y:S02]  /*2220*/  UIADD3.X UR15, UPT, UPT, URZ, UR29, URZ, UP0, !UPT ;  /* 0x0000001dff0f7290 */ /* 0x000fe400087fe4ff */
[----:B------:R-:W-:Y:S02]  /*2230*/  ULEA UR8, UR4, UR24, 0xd ;  /* 0x0000001804087291 */ /* 0x000fe4000f8e68ff */
[----:B------:R-:W-:-:S02]  /*2240*/  UISETP.NE.AND UP0, UPT, UR13, UR26, UPT ;  /* 0x0000001a0d00728c */ /* 0x000fc4000bf05270 */
[----:B------:R-:W-:Y:S02]  /*2250*/  ULEA UR7, UR5, UR6, 0x3 ;  /* 0x0000000605077291 */ /* 0x000fe4000f8e18ff */
[----:B------:R-:W-:Y:S02]  /*2260*/  UIADD3 UR16, UPT, UPT, UR16, 0x6600, URZ ;  /* 0x0000660010107890 */ /* 0x000fe4000fffe0ff */
[----:B------:R-:W-:Y:S02]  /*2270*/  UIADD3.X UR23, UPT, UPT, URZ, UR29, URZ, UP1, !UPT ;  /* 0x0000001dff177290 */ /* 0x000fe40008ffe4ff */
[----:B------:R-:W-:Y:S01]  /*2280*/  UIADD3 UR8, UPT, UPT, UR6, 0x10600, UR8 ;  /* 0x0001060006087890 */ /* 0x000fe2000fffe008 */
[----:B------:R-:W-:Y:S01]  /*2290*/  UMOV UR30, 0x0 ;  /* 0x00000000001e7882 */ /* 0x000fe20000000000 */
[----:B------:R-:W-:Y:S01]  /*22a0*/  UMOV UR31, 0x10000000 ;  /* 0x10000000001f7882 */ /* 0x000fe20000000000 */
[----:B------:R-:W-:Y:S01]  /*22b0*/  UMOV UR19, UR35 ;  /* 0x0000002300137c82 */ /* 0x000fe20008000000 */
[----:B------:R-:W-:Y:S01]  /*22c0*/  UMOV UR20, UR36 ;  /* 0x0000002400147c82 */ /* 0x000fe20008000000 */
[----:B------:R3:W4:Y:S01]  /*22d0*/  SYNCS.PHASECHK.TRANS64.TRYWAIT P0, [UR7+0xa0], R0 ;  /* 0x0000a000ff0075a7 */ /* 0x0007220008001107 */
[----:B------:R-:W-:Y:S01]  /*22e0*/  UMOV UR4, 0xff0000 ;  /* 0x00ff000000047882 */ /* 0x000fe20000000000 */
[----:B------:R-:W-:Y:S01]  /*22f0*/  UMOV UR12, UR36 ;  /* 0x00000024000c7c82 */ /* 0x000fe20008000000 */
[----:B------:R-:W-:Y:S01]  /*2300*/  UMOV UR9, UR17 ;  /* 0x0000001100097c82 */ /* 0x000fe20008000000 */
[----:B------:R-:W-:Y:S01]  /*2310*/  UMOV UR10, UR18 ;  /* 0x00000012000a7c82 */ /* 0x000fe20008000000 */
[----:B------:R-:W-:Y:S01]  /*2320*/  UTMALDG.3D [UR16], [UR22], desc[UR30] ;  /* 0x00001e10160075b4 */ /* 0x000fe20008011000 */
[----:B------:R1:W-:Y:S02]  /*2330*/  UTMALDG.3D.MULTICAST [UR8], [UR14], UR4, desc[UR30] ;  /* 0x00001e080e0073b4 */ /* 0x0003e40008011804 */
[----:B-1----:R-:W-:Y:S01]  /*2340*/  UMOV UR4, UR5 ;  /* 0x0000000500047c82 */ /* 0x002fe20008000000 */
[----:B------:R-:W-:Y:S05]  /*2350*/  BRA.U UP0, `(.L_x_39) ;  /* 0xfffffffd00487547 */ /* 0x000fea000b83ffff */
.L_x_33:
[C---:B------:R-:W-:Y:S01]  /*2360*/  LEA R3, R11.reuse, UR6, 0x3 ;  /* 0x000000060b037c11 */ /* 0x040fe2000f8e18ff */
[----:B------:R-:W-:Y:S01]  /*2370*/  NOP ;  /* 0x0000000000007918 */ /* 0x000fe20000000000 */
[----:B-1-3--:R-:W-:Y:S02]  /*2380*/  SHF.L.U32 R0, R10, 0x1f, RZ ;  /* 0x0000001f0a007819 */ /* 0x00afe400000006ff */
[----:B------:R-:W-:Y:S02]  /*2390*/  LEA R4, R11, UR6, 0x4 ;  /* 0x000000060b047c11 */ /* 0x000fe4000f8e20ff */
[----:B--2-4-:R-:W1:Y:S02]  /*23a0*/  SYNCS.PHASECHK.TRANS64.TRYWAIT P0, [R3+URZ+0x190], R0 ;  /* 0x00019000030075a7 */ /* 0x014e6400080011ff */
[----:B-1----:R-:W-:Y:S05]  /*23b0*/  @!P0 BRA `(.L_x_40) ;  /* 0x0000008000188947 */ /* 0x002fea0003800000 */
.L_x_152:
[----:B------:R-:W2:Y:S01]  /*23c0*/  LDS.128 R4, [R4+0x220] ;  /* 0x0002200004047984 */ /* 0x000ea20000000c00 */
[----:B------:R-:W-:Y:S01]  /*23d0*/  UISETP.GE.AND UP0, UPT, UR42, 0x1, UPT ;  /* 0x000000012a00788c */ /* 0x000fe2000bf06270 */
[----:B------:R-:W-:Y:S01]  /*23e0*/  @!PT LDS RZ, [RZ] ;  /* 0x00000000fffff984 */ /* 0x000fe20000000800 */
[----:B------:R-:W-:Y:S01]  /*23f0*/  @!PT LDS RZ, [RZ] ;  /* 0x00000000fffff984 */ /* 0x000fe20000000800 */
[----:B------:R-:W-:Y:S01]  /*2400*/  @!PT LDS RZ, [RZ] ;  /* 0x00000000fffff984 */ /* 0x000fe20000000800 */
[----:B------:R-:W-:Y:S01]  /*2410*/  @!PT LDS RZ, [RZ] ;  /* 0x00000000fffff984 */ /* 0x000fe20000000800 */
[----:B------:R3:W-:Y:S06]  /*2420*/  MEMBAR.ALL.CTA ;  /* 0x0000000000007992 */ /* 0x0007ec0000008000 */
[----:B---3--:R-:W3:Y:S01]  /*2430*/  FENCE.VIEW.ASYNC.S ;  /* 0x00000000000073c6 */ /* 0x008ee20000000000 */
[----:B--2---:R-:W-:-:S13]  /*2440*/  LOP3.LUT P0, RZ, R6, 0x1, RZ, 0xc0, !PT ;  /* 0x0000000106ff7812 */ /* 0x004fda000780c0ff */
[----:B---3--:R-:W-:Y:S01]  /*2450*/  VOTEU.ANY UP1, P0 ;  /* 0x0000000000ff7886 */ /* 0x008fe20000020100 */
[----:B------:R-:W-:-:S13]  /*2460*/  PLOP3.LUT P0, PT, PT, PT, UP1, 0x80, 0x8 ;  /* 0x000000000008781c */ /* 0x000fda0003f0f018 */
[----:B-1----:R-:W-:Y:S02]  /*2470*/  @P0 LOP3.LUT R0, R5, 0xffff, RZ, 0xc0, !PT ;  /* 0x0000ffff05000812 */ /* 0x002fe400078ec0ff */
[----:B------:R-:W-:Y:S02]  /*2480*/  @P0 MOV R2, R4 ;  /* 0x0000000400020202 */ /* 0x000fe40000000f00 */
[----:B------:R-:W-:Y:S01]  /*2490*/  @P0 R2UR UR7, R0 ;  /* 0x00000000000702ca */ /* 0x000fe200000e0000 */
[----:B------:R-:W-:Y:S01]  /*24a0*/  VIADD R0, R3, 0x1a0 ;  /* 0x000001a003007836 */ /* 0x000fe20000000000 */
[----:B------:R-:W-:Y:S02]  /*24b0*/  @P0 SHF.R.U32.HI R4, RZ, 0x10, R5 ;  /* 0x00000010ff040819 */ /* 0x000fe40000011605 */
[----:B------:R-:W-:Y:S02]  /*24c0*/  @P0 R2UR UR8, R2 ;  /* 0x00000000020802ca */ /* 0x000fe400000e0000 */
[----:B------:R-:W-:-:S02]  /*24d0*/  PRMT R0, RZ, 0x654, R0 ;  /* 0x00000654ff007816 */ /* 0x000fc40000000000 */
[----:B------:R-:W-:Y:S02]  /*24e0*/  @P0 R2UR UR4, R4 ;  /* 0x00000000040402ca */ /* 0x000fe400000e0000 */
[----:B------:R1:W-:Y:S03]  /*24f0*/  SYNCS.ARRIVE.TRANS64.RED.A1T0 RZ, [R0+URZ], RZ ;  /* 0x000000ff00ff79a7 */ /* 0x0003e600081004ff */
[----:B------:R-:W-:-:S04]  /*2500*/  @UP1 UMOV UR27, UR7 ;  /* 0x00000007001b1c82 */ /* 0x000fc80008000000 */
[----:B------:R-:W-:-:S04]  /*2510*/  @UP1 UMOV UR37, UR8 ;  /* 0x0000000800251c82 */ /* 0x000fc80008000000 */
[----:B------:R-:W-:Y:S01]  /*2520*/  @UP1 UMOV UR36, UR4 ;  /* 0x0000000400241c82 */ /* 0x000fe20008000000 */
[----:B------:R-:W-:Y:S05]  /*2530*/  BRA.U !UP0, `(.L_x_41) ;  /* 0x0000000108d47547 */ /* 0x000fea000b800000 */
[----:B------:R-:W2:Y:S01]  /*2540*/  LDCU.128 UR12, c[0x0][0xb10] ;  /* 0x00016200ff0c77ac */ /* 0x000ea20008000c00 */
[----:B------:R-:W3:Y:S01]  /*2550*/  LDCU UR26, c[0x0][0xb20] ;  /* 0x00016400ff1a77ac */ /* 0x000ee20008000800 */
[----:B------:R-:W4:Y:S01]  /*2560*/  LDCU UR20, c[0x0][0xb0c] ;  /* 0x00016180ff1477ac */ /* 0x000f220008000800 */
[----:B------:R-:W1:Y:S01]  /*2570*/  LDCU.64 UR10, c[0x0][0xb28] ;  /* 0x00016500ff0a77ac */ /* 0x000e620008000a00 */
[----:B------:R-:W-:Y:S02]  /*2580*/  UISETP.NE.AND UP3, UPT, UR42, 0x1, UPT ;  /* 0x000000012a00788c */ /* 0x000fe4000bf65270 */
[----:B--2---:R-:W-:Y:S02]  /*2590*/  UIMAD.WIDE.U32 UR16, UR38, UR15, URZ ;  /* 0x0000000f261072a5 */ /* 0x004fe4000f8e00ff */
[----:B------:R-:W-:Y:S02]  /*25a0*/  UIMAD.WIDE.U32 UR8, UR39, UR12, URZ ;  /* 0x0000000c270872a5 */ /* 0x000fe4000f8e00ff */
[----:B------:R-:W-:-:S02]  /*25b0*/  UISETP.NE.AND UP0, UPT, UR14, 0x1, UPT ;  /* 0x000000010e00788c */ /* 0x000fc4000bf05270 */
[----:B------:R-:W-:Y:S01]  /*25c0*/  UIMAD.WIDE.U32 UR22, UR27, UR15, URZ ;  /* 0x0000000f1b1672a5 */ /* 0x000fe2000f8e00ff */
[----:B------:R-:W-:Y:S02]  /*25d0*/  UMOV UR16, UR17 ;  /* 0x0000001100107c82 */ /* 0x000fe40008000000 */
[----:B------:R-:W-:Y:S01]  /*25e0*/  UMOV UR8, UR9 ;  /* 0x0000000900087c82 */ /* 0x000fe20008000000 */
[----:B---3--:R-:W-:Y:S02]  /*25f0*/  USHF.R.U32.HI UR16, URZ, UR26, UR16 ;  /* 0x0000001aff107299 */ /* 0x008fe40008011610 */
[----:B----4-:R-:W-:Y:S02]  /*2600*/  UISETP.NE.AND UP2, UPT, UR20, 0x1, UPT ;  /* 0x000000011400788c */ /* 0x010fe4000bf45270 */
[----:B------:R-:W-:Y:S02]  /*2610*/  USHF.R.U32.HI UR8, URZ, UR13, UR8 ;  /* 0x0000000dff087299 */ /* 0x000fe40008011608 */
[----:B------:R-:W-:-:S02]  /*2620*/  USEL UR7, UR38, UR16, !UP0 ;  /* 0x0000001026077287 */ /* 0x000fc4000c000000 */
[----:B------:R-:W-:Y:S02]  /*2630*/  USEL UR8, UR39, UR8, !UP2 ;  /* 0x0000000827087287 */ /* 0x000fe4000d000000 */
[----:B-1----:R-:W-:Y:S01]  /*2640*/  UIMAD.WIDE.U32 UR16, UR7, UR10, URZ ;  /* 0x0000000a071072a5 */ /* 0x002fe2000f8e00ff */
[----:B------:R-:W-:Y:S01]  /*2650*/  UMOV UR4, UR23 ;  /* 0x0000001700047c82 */ /* 0x000fe20008000000 */
[----:B------:R-:W-:Y:S02]  /*2660*/  UIMAD.WIDE.U32 UR18, UR37, UR12, URZ ;  /* 0x0000000c251272a5 */ /* 0x000fe4000f8e00ff */
[----:B------:R-:W-:-:S03]  /*2670*/  UIMAD.WIDE.U32 UR22, UR8, UR10, URZ ;  /* 0x0000000a081672a5 */ /* 0x000fc6000f8e00ff */
[----:B------:R-:W-:Y:S01]  /*2680*/  UMOV UR16, UR17 ;  /* 0x0000001100107c82 */ /* 0x000fe20008000000 */
[----:B------:R-:W-:Y:S02]  /*2690*/  USHF.R.U32.HI UR4, URZ, UR26, UR4 ;  /* 0x0000001aff047299 */ /* 0x000fe40008011604 */
[----:B------:R-:W-:Y:S01]  /*26a0*/  @UP3 USHF.R.U32.HI UR7, URZ, UR11, UR16 ;  /* 0x0000000bff073299 */ /* 0x000fe20008011610 */
[----:B------:R-:W-:Y:S01]  /*26b0*/  UMOV UR18, UR19 ;  /* 0x0000001300127c82 */ /* 0x000fe20008000000 */
[----:B------:R-:W-:Y:S01]  /*26c0*/  UMOV UR22, UR23 ;  /* 0x0000001700167c82 */ /* 0x000fe20008000000 */
[----:B------:R-:W-:Y:S02]  /*26d0*/  USHF.R.U32.HI UR13, URZ, UR13, UR18 ;  /* 0x0000000dff0d7299 */ /* 0x000fe40008011612 */
[----:B------:R-:W-:Y:S02]  /*26e0*/  USEL UR4, UR27, UR4, !UP0 ;  /* 0x000000041b047287 */ /* 0x000fe4000c000000 */
[----:B------:R-:W-:-:S02]  /*26f0*/  @UP3 USHF.R.U32.HI UR8, URZ, UR11, UR22 ;  /* 0x0000000bff083299 */ /* 0x000fc40008011616 */
[----:B------:R-:W-:Y:S02]  /*2700*/  UIMAD UR9, UR42, UR7, URZ ;  /* 0x000000072a0972a4 */ /* 0x000fe4000f8e02ff */
[----:B------:R-:W-:Y:S02]  /*2710*/  USEL UR7, UR37, UR13, !UP2 ;  /* 0x0000000d25077287 */ /* 0x000fe4000d000000 */
[----:B------:R-:W-:Y:S02]  /*2720*/  UIMAD UR12, UR42, UR8, URZ ;  /* 0x000000082a0c72a4 */ /* 0x000fe4000f8e02ff */
[----:B------:R-:W-:Y:S02]  /*2730*/  UISETP.GE.AND UP0, UPT, UR4, UR9, UPT ;  /* 0x000000090400728c */ /* 0x000fe4000bf06270 */
[----:B------:R-:W-:Y:S02]  /*2740*/  UIMAD.WIDE.U32 UR16, UR4, UR10, URZ ;  /* 0x0000000a041072a5 */ /* 0x000fe4000f8e00ff */
[----:B------:R-:W-:-:S02]  /*2750*/  UISETP.GE.OR UP0, UPT, UR7, UR12, UP0 ;  /* 0x0000000c0700728c */ /* 0x000fc40008706670 */
[----:B------:R-:W-:Y:S02]  /*2760*/  UIMAD.WIDE.U32 UR12, UR7, UR10, URZ ;  /* 0x0000000a070c72a5 */ /* 0x000fe4000f8e00ff */
[----:B------:R-:W-:Y:S01]  /*2770*/  UIADD3 UR15, UPT, UPT, -UR4, URZ, URZ ;  /* 0x000000ff040f7290 */ /* 0x000fe2000fffe1ff */
[----:B------:R-:W-:Y:S01]  /*2780*/  UMOV UR10, UR17 ;  /* 0x00000011000a7c82 */ /* 0x000fe20008000000 */
[----:B------:R-:W-:Y:S02]  /*2790*/  UIADD3 UR12, UPT, UPT, -UR7, URZ, URZ ;  /* 0x000000ff070c7290 */ /* 0x000fe4000fffe1ff */
[----:B------:R-:W-:-:S03]  /*27a0*/  USHF.R.U32.HI UR10, URZ, UR11, UR10 ;  /* 0x0000000bff0a7299 */ /* 0x000fc6000801160a */
[----:B------:R-:W-:Y:S01]  /*27b0*/  @!UP0 UMOV UR9, UR13 ;  /* 0x0000000d00098c82 */ /* 0x000fe20008000000 */
[----:B------:R-:W-:Y:S02]  /*27c0*/  UIMAD UR15, UR14, UR15, UR27 ;  /* 0x0000000f0e0f72a4 */ /* 0x000fe4000f8e021b */
[----:B------:R-:W-:Y:S02]  /*27d0*/  USEL UR10, UR4, UR10, !UP3 ;  /* 0x0000000a040a7287 */ /* 0x000fe4000d800000 */
[----:B------:R-:W-:Y:S02]  /*27e0*/  @!UP0 USHF.R.U32.HI UR9, URZ, UR11, UR9 ;  /* 0x0000000bff098299 */ /* 0x000fe40008011609 */
[----:B------:R-:W-:Y:S02]  /*27f0*/  UIADD3 UR11, UPT, UPT, -UR10, URZ, URZ ;  /* 0x000000ff0a0b7290 */ /* 0x000fe4000fffe1ff */
[----:B------:R-:W-:Y:S02]  /*2800*/  @!UP0 USEL UR9, UR7, UR9, !UP3 ;  /* 0x0000000907098287 */ /* 0x000fe4000d800000 */
[----:B------:R-:W-:-:S02]  /*2810*/  UIMAD UR11, UR42, UR11, UR4 ;  /* 0x0000000b2a0b72a4 */ /* 0x000fc4000f8e0204 */
[----:B------:R-:W-:Y:S02]  /*2820*/  @!UP0 UIADD3 UR10, UPT, UPT, UR10, -UR9, URZ ;  /* 0x800000090a0a8290 */ /* 0x000fe4000fffe0ff */
[----:B------:R-:W-:Y:S02]  /*2830*/  @!UP0 UIMAD UR9, UR11, UR8, UR9 ;  /* 0x000000080b0982a4 */ /* 0x000fe4000f8e0209 */
[----:B------:R-:W-:Y:S02]  /*2840*/  @!UP0 UIMAD UR4, UR42, UR10, UR7 ;  /* 0x0000000a2a0482a4 */ /* 0x000fe4000f8e0207 */
[----:B------:R-:W-:Y:S02]  /*2850*/  UIMAD UR8, UR20, UR12, UR37 ;  /* 0x0000000c140872a4 */ /* 0x000fe4000f8e0225 */
[----:B------:R-:W-:Y:S01]  /*2860*/  UIMAD UR27, UR4, UR14, UR15 ;  /* 0x0000000e041b72a4 */ /* 0x000fe2000f8e020f */
[----:B------:R-:W-:Y:S02]  /*2870*/  @!UP0 UMOV UR7, UR9 ;  /* 0x0000000900078c82 */ /* 0x000fe40008000000 */
[----:B------:R-:W-:-:S12]  /*2880*/  UIMAD UR37, UR7, UR20, UR8 ;  /* 0x00000014072572a4 */ /* 0x000fd8000f8e0208 */
.L_x_41:
[----:B------:R-:W2:Y:S02]  /*2890*/  LDCU UR4, c[0x0][0xb30] ;  /* 0x00016600ff0477ac */ /* 0x000ea40008000800 */
[----:B--2---:R-:W-:-:S09]  /*28a0*/  UISETP.NE.AND UP0, UPT, UR4, 0x1, UPT ;  /* 0x000000010400788c */ /* 0x004fd2000bf05270 */
[----:B------:R-:W-:Y:S05]  /*28b0*/  BRA.U UP0, `(.L_x_42) ;  /* 0x0000000100447547 */ /* 0x000fea000b800000 */
[----:B------:R-:W2:Y:S01]  /*28c0*/  LDCU.128 UR12, c[0x0][0xb10] ;  /* 0x00016200ff0c77ac */ /* 0x000ea20008000c00 */
[----:B------:R-:W3:Y:S01]  /*28d0*/  LDCU UR16, c[0x0][0xb0c] ;  /* 0x00016180ff1077ac */ /* 0x000ee20008000800 */
[----:B------:R-:W4:Y:S01]  /*28e0*/  LDCU UR17, c[0x0][0xb20] ;  /* 0x00016400ff1177ac */ /* 0x000f220008000800 */
[----:B--2---:R-:W-:Y:S02]  /*28f0*/  UIMAD.WIDE.U32 UR10, UR37, UR12, URZ ;  /* 0x0000000c250a72a5 */ /* 0x004fe4000f8e00ff */
[----:B------:R-:W-:Y:S02]  /*2900*/  UIMAD.WIDE.U32 UR8, UR27, UR15, URZ ;  /* 0x0000000f1b0872a5 */ /* 0x000fe4000f8e00ff */
[----:B---3--:R-:W-:Y:S02]  /*2910*/  UISETP.NE.AND UP2, UPT, UR16, 0x1, UPT ;  /* 0x000000011000788c */ /* 0x008fe4000bf45270 */
[----:B------:R-:W-:Y:S01]  /*2920*/  UISETP.NE.AND UP0, UPT, UR14, 0x1, UPT ;  /* 0x000000010e00788c */ /* 0x000fe2000bf05270 */
[----:B------:R-:W-:-:S02]  /*2930*/  UMOV UR7, UR11 ;  /* 0x0000000b00077c82 */ /* 0x000fc40008000000 */
[----:B------:R-:W-:Y:S01]  /*2940*/  UMOV UR4, UR9 ;  /* 0x0000000900047c82 */ /* 0x000fe20008000000 */
[----:B------:R-:W-:Y:S02]  /*2950*/  USHF.R.U32.HI UR7, URZ, UR13, UR7 ;  /* 0x0000000dff077299 */ /* 0x000fe40008011607 */
[----:B----4-:R-:W-:Y:S02]  /*2960*/  USHF.R.U32.HI UR4, URZ, UR17, UR4 ;  /* 0x00000011ff047299 */ /* 0x010fe40008011604 */
[----:B------:R-:W-:Y:S02]  /*2970*/  USEL UR7, UR37, UR7, !UP2 ;  /* 0x0000000725077287 */ /* 0x000fe4000d000000 */
[----:B------:R-:W-:-:S04]  /*2980*/  USEL UR4, UR27, UR4, !UP0 ;  /* 0x000000041b047287 */ /* 0x000fc8000c000000 */
[----:B------:R-:W-:Y:S02]  /*2990*/  UIADD3 UR8, UPT, UPT, UR7, -UR4, URZ ;  /* 0x8000000407087290 */ /* 0x000fe4000fffe0ff */
[----:B------:R-:W-:Y:S02]  /*29a0*/  UIADD3 UR4, UPT, UPT, -UR7, UR4, URZ ;  /* 0x0000000407047290 */ /* 0x000fe4000fffe1ff */
[----:B------:R-:W-:Y:S02]  /*29b0*/  UIMAD UR27, UR8, UR14, UR27 ;  /* 0x0000000e081b72a4 */ /* 0x000fe4000f8e021b */
[----:B------:R-:W-:-:S12]  /*29c0*/  UIMAD UR37, UR4, UR16, UR37 ;  /* 0x00000010042572a4 */ /* 0x000fd8000f8e0225 */
.L_x_42:
[----:B------:R-:W-:Y:S01]  /*29d0*/  VIADD R11, R11, 0x1 ;  /* 0x000000010b0b7836 */ /* 0x000fe20000000000 */
[----:B------:R-:W-:Y:S02]  /*29e0*/  R2UR UR7, R77 ;  /* 0x000000004d0772ca */ /* 0x000fe400000e0000 */
[----:B------:R-:W-:Y:S02]  /*29f0*/  R2UR UR4, R76 ;  /* 0x000000004c0472ca */ /* 0x000fe400000e0000 */
[C---:B------:R-:W-:Y:S02]  /*2a00*/  ISETP.NE.AND P0, PT, R11.reuse, 0x2, PT ;  /* 0x000000020b00780c */ /* 0x040fe40003f05270 */
[----:B------:R-:W-:Y:S02]  /*2a10*/  PLOP3.LUT P1, PT, PT, PT, PT, 0x80, 0x8 ;  /* 0x000000000008781c */ /* 0x000fe40003f2f070 */
[----:B-1----:R-:W-:Y:S02]  /*2a20*/  SEL R0, RZ, 0x1, P0 ;  /* 0x00000001ff007807 */ /* 0x002fe40000000000 */
[----:B------:R-:W-:-:S02]  /*2a30*/  SEL R11, R11, RZ, P0 ;  /* 0x000000ff0b0b7207 */ /* 0x000fc40000000000 */
[----:B------:R-:W-:Y:S01]  /*2a40*/  LOP3.LUT R10, R10, R0, RZ, 0x3c, !PT ;  /* 0x000000000a0a7212 */ /* 0x000fe200078e3cff */
[----:B------:R-:W-:Y:S02]  /*2a50*/  UIADD3 UR30, UPT, UPT, UR37, UR7, URZ ;  /* 0x00000007251e7290 */ /* 0x000fe4000fffe0ff */
[----:B------:R-:W-:Y:S01]  /*2a60*/  UIADD3 UR31, UPT, UPT, UR27, UR4, URZ ;  /* 0x000000041b1f7290 */ /* 0x000fe2000fffe0ff */
[----:B------:R-:W-:Y:S11]  /*2a70*/  BRA.U UP1, `(.L_x_43) ;  /* 0xfffffff1013c7547 */ /* 0x000ff6000b83ffff */
[----:B------:R-:W-:Y:S01]  /*2a80*/  UIADD3 UR7, UPT, UPT, UR6, 0xa0, URZ ;  /* 0x000000a006077890 */ /* 0x000fe2000fffe0ff */
[----:B------:R-:W-:-:S03]  /*2a90*/  SHF.L.U32 R2, R12, 0x1f, RZ ;  /* 0x0000001f0c027819 */ /* 0x000fc600000006ff */
[----:B------:R-:W-:-:S09]  /*2aa0*/  ULEA UR4, UR5, UR7, 0x3 ;  /* 0x0000000705047291 */ /* 0x000fd2000f8e18ff */
[----:B------:R-:W1:Y:S02]  /*2ab0*/  SYNCS.PHASECHK.TRANS64.TRYWAIT P0, [UR4], R2 ;  /* 0x00000002ff0075a7 */ /* 0x000e640008001104 */
[----:B-1----:R-:W-:Y:S05]  /*2ac0*/  @!P0 BRA `(.L_x_44) ;  /* 0x0000007800688947 */ /* 0x002fea0003800000 */
.L_x_154:
[----:B------:R-:W-:-:S04]  /*2ad0*/  UIADD3 UR4, UPT, UPT, UR5, 0x1, URZ ;  /* 0x0000000105047890 */ /* 0x000fc8000fffe0ff */
[----:B------:R-:W-:-:S04]  /*2ae0*/  UISETP.NE.AND UP0, UPT, UR4, 0x14, UPT ;  /* 0x000000140400788c */ /* 0x000fc8000bf05270 */
[----:B------:R-:W-:Y:S02]  /*2af0*/  USEL UR6, URZ, 0x1, UP0 ;  /* 0x00000001ff067887 */ /* 0x000fe40008000000 */
[----:B------:R-:W-:-:S04]  /*2b00*/  USEL UR4, UR4, URZ, UP0 ;  /* 0x000000ff04047287 */ /* 0x000fc80008000000 */
[----:B------:R-:W-:Y:S01]  /*2b10*/  ULEA UR5, UR4, UR7, 0x3 ;  /* 0x0000000704057291 */ /* 0x000fe2000f8e18ff */
[----:B-1----:R-:W-:-:S04]  /*2b20*/  LOP3.LUT R2, R12, UR6, RZ, 0x3c, !PT ;  /* 0x000000060c027c12 */ /* 0x002fc8000f8e3cff */
[----:B------:R-:W-:-:S04]  /*2b30*/  SHF.L.U32 R3, R2, 0x1f, RZ ;  /* 0x0000001f02037819 */ /* 0x000fc800000006ff */
[----:B------:R-:W1:Y:S02]  /*2b40*/  SYNCS.PHASECHK.TRANS64.TRYWAIT P0, [UR5], R3 ;  /* 0x00000003ff0075a7 */ /* 0x000e640008001105 */
[----:B-1----:R-:W-:Y:S05]  /*2b50*/  @!P0 BRA `(.L_x_45) ;  /* 0x00000078005c8947 */ /* 0x002fea0003800000 */
.L_x_156:
[----:B------:R-:W-:-:S04]  /*2b60*/  UIADD3 UR4, UPT, UPT, UR4, 0x1, URZ ;  /* 0x0000000104047890 */ /* 0x000fc8000fffe0ff */
[----:B------:R-:W-:-:S04]  /*2b70*/  UISETP.NE.AND UP0, UPT, UR4, 0x14, UPT ;  /* 0x000000140400788c */ /* 0x000fc8000bf05270 */
[----:B------:R-:W-:Y:S02]  /*2b80*/  USEL UR6, URZ, 0x1, UP0 ;  /* 0x00000001ff067887 */ /* 0x000fe40008000000 */
[----:B------:R-:W-:-:S04]  /*2b90*/  USEL UR4, UR4, URZ, UP0 ;  /* 0x000000ff04047287 */ /* 0x000fc80008000000 */
[----:B------:R-:W-:Y:S01]  /*2ba0*/  ULEA UR5, UR4, UR7, 0x3 ;  /* 0x0000000704057291 */ /* 0x000fe2000f8e18ff */
[----:B------:R-:W-:-:S04]  /*2bb0*/  LOP3.LUT R2, R2, UR6, RZ, 0x3c, !PT ;  /* 0x0000000602027c12 */ /* 0x000fc8000f8e3cff */
[----:B-1----:R-:W-:-:S04]  /*2bc0*/  SHF.L.U32 R3, R2, 0x1f, RZ ;  /* 0x0000001f02037819 */ /* 0x002fc800000006ff */
[----:B------:R-:W1:Y:S02]  /*2bd0*/  SYNCS.PHASECHK.TRANS64.TRYWAIT P0, [UR5], R3 ;  /* 0x00000003ff0075a7 */ /* 0x000e640008001105 */
[----:B-1----:R-:W-:Y:S05]  /*2be0*/  @!P0 BRA `(.L_x_46) ;  /* 0x0000007800508947 */ /* 0x002fea0003800000 */
.L_x_158:
        /* <DEDUP_REMOVED lines=9> */
.L_x_160:
        /* <DEDUP_REMOVED lines=9> */
.L_x_162:
        /* <DEDUP_REMOVED lines=9> */
.L_x_164:
        /* <DEDUP_REMOVED lines=9> */
.L_x_166:
        /* <DEDUP_REMOVED lines=9> */
.L_x_168:
        /* <DEDUP_REMOVED lines=9> */
.L_x_170:
        /* <DEDUP_REMOVED lines=9> */
.L_x_172:
        /* <DEDUP_REMOVED lines=9> */
.L_x_174:
        /* <DEDUP_REMOVED lines=9> */
.L_x_176:
        /* <DEDUP_REMOVED lines=9> */
.L_x_178:
        /* <DEDUP_REMOVED lines=9> */
.L_x_180:
        /* <DEDUP_REMOVED lines=9> */
.L_x_182:
        /* <DEDUP_REMOVED lines=9> */
.L_x_184:
        /* <DEDUP_REMOVED lines=9> */
.L_x_186:
        /* <DEDUP_REMOVED lines=9> */
.L_x_188:
        /* <DEDUP_REMOVED lines=9> */
.L_x_190:
[----:B------:R-:W-:-:S04]  /*34f0*/  UIADD3 UR4, UPT, UPT, UR4, 0x1, URZ ;  /* 0x0000000104047890 */ /* 0x000fc8000fffe0ff */
[----:B------:R-:W-:-:S04]  /*3500*/  UISETP.NE.AND UP0, UPT, UR4, 0x14, UPT ;  /* 0x000000140400788c */ /* 0x000fc8000bf05270 */
[----:B------:R-:W-:Y:S02]  /*3510*/  USEL UR5, URZ, 0x1, UP0 ;  /* 0x00000001ff057887 */ /* 0x000fe40008000000 */
[----:B------:R-:W-:-:S04]  /*3520*/  USEL UR4, UR4, URZ, UP0 ;  /* 0x000000ff04047287 */ /* 0x000fc80008000000 */
[----:B------:R-:W-:Y:S01]  /*3530*/  ULEA UR4, UR4, UR7, 0x3 ;  /* 0x0000000704047291 */ /* 0x000fe2000f8e18ff */
[----:B------:R-:W-:-:S04]  /*3540*/  LOP3.LUT R2, R2, UR5, RZ, 0x3c, !PT ;  /* 0x0000000502027c12 */ /* 0x000fc8000f8e3cff */
[----:B------:R-:W-:Y:S01]  /*3550*/  SHF.L.U32 R2, R2, 0x1f, RZ ;  /* 0x0000001f02027819 */ /* 0x000fe200000006ff */
[----:B-1----:R-:W-:-:S07]  /*3560*/  IMAD.U32 R0, RZ, RZ, UR4 ;  /* 0x00000004ff007e24 */ /* 0x002fce000f8e00ff */
.L_x_63:
[----:B-1----:R1:W2:Y:S02]  /*3570*/  SYNCS.PHASECHK.TRANS64.TRYWAIT P0, [R0+URZ], R2 ;  /* 0x00000002000075a7 */ /* 0x0022a400080011ff */
[----:B--2---:R-:W-:Y:S05]  /*3580*/  @!P0 NANOSLEEP.SYNCS 0x989680 ;  /* 0x009896800000895d */ /* 0x004fea0003900000 */
[----:B------:R-:W2:Y:S02]  /*3590*/  @!P0 SYNCS.PHASECHK.TRANS64 P0, [R0+URZ], R2 ;  /* 0x00000002000085a7 */ /* 0x000ea400080010ff */
[----:B--2---:R-:W-:Y:S05]  /*35a0*/  @P0 EXIT ;  /* 0x000000000000094d */ /* 0x004fea0003800000 */
[----:B------:R-:W-:Y:S05]  /*35b0*/  BRA `(.L_x_63) ;  /* 0xfffffffc00ec7947 */ /* 0x000fea000383ffff */
.L_x_23:
[----:B------:R-:W-:-:S04]  /*35c0*/  UISETP.NE.AND UP0, UPT, UR45, URZ, UPT ;  /* 0x000000ff2d00728c */ /* 0x000fc8000bf05270 */
[----:B------:R-:W-:-:S09]  /*35d0*/  UISETP.NE.OR UP0, UPT, UR18, 0x1, UP0 ;  /* 0x000000011200788c */ /* 0x000fd20008705670 */
[----:B------:R-:W-:Y:S05]  /*35e0*/  BRA.U UP0, `(.L_x_64) ;  /* 0x0000000500487547 */ /* 0x000fea000b800000 */
[----:B------:R-:W-:Y:S01]  /*35f0*/  ISETP.GE.U32.AND P2, PT, R0, 0x8, PT ;  /* 0x000000080000780c */ /* 0x000fe20003f46070 */
[----:B------:R-:W-:Y:S01]  /*3600*/  IMAD.MOV.U32 R12, RZ, RZ, 0x1 ;  /* 0x00000001ff0c7424 */ /* 0x000fe200078e00ff */
[----:B------:R-:W-:Y:S02]  /*3610*/  CS2R R10, SRZ ;  /* 0x00000000000a7805 */ /* 0x000fe4000001ff00 */
[----:B------:R-:W-:Y:S01]  /*3620*/  CS2R R8, SRZ ;  /* 0x0000000000087805 */ /* 0x000fe2000001ff00 */
[----:B------:R-:W-:Y:S01]  /*3630*/  UMOV UR6, 0x400 ;  /* 0x0000040000067882 */ /* 0x000fe20000000000 */
[----:B------:R-:W-:Y:S01]  /*3640*/  UMOV UR5, URZ ;  /* 0x000000ff00057c82 */ /* 0x000fe20008000000 */
[----:B------:R-:W-:-:S12]  /*3650*/  ULEA UR6, UR45, UR6, 0x18 ;  /* 0x000000062d067291 */ /* 0x000fd8000f8ec0ff */
.L_x_68:
[----:B------:R-:W-:Y:S02]  /*3660*/  LEA R2, R8, UR6, 0x3 ;  /* 0x0000000608027c11 */ /* 0x000fe4000f8e18ff */
[----:B------:R-:W-:-:S03]  /*3670*/  SHF.L.U32 R4, R9, 0x1f, RZ ;  /* 0x0000001f09047819 */ /* 0x000fc600000006ff */
[----:B------:R-:W-:Y:S01]  /*3680*/  VIADD R5, R2, 0x200 ;  /* 0x0000020002057836 */ /* 0x000fe20000000000 */
[----:B------:R-:W2:Y:S02]  /*3690*/  SYNCS.PHASECHK.TRANS64.TRYWAIT P0, [R2+URZ+0x1f0], R4 ;  /* 0x0001f004020075a7 */ /* 0x000ea400080011ff */
[----:B--2---:R-:W-:Y:S05]  /*36a0*/  @!P0 BRA `(.L_x_65) ;  /* 0x0000007400388947 */ /* 0x004fea0003800000 */
.L_x_191:
[----:B------:R-:W-:Y:S01]  /*36b0*/  ULEA UR4, UR5, UR6, 0x3 ;  /* 0x0000000605047291 */ /* 0x000fe2000f8e18ff */
[----:B--2---:R-:W-:Y:S01]  /*36c0*/  PRMT R2, RZ, 0x654, R5 ;  /* 0x00000654ff027816 */ /* 0x004fe20000000005 */
[----:B------:R-:W-:Y:S01]  /*36d0*/  @!P2 IMAD.MOV.U32 R4, RZ, RZ, 0x10 ;  /* 0x00000010ff04a424 */ /* 0x000fe200078e00ff */
[----:B------:R-:W-:Y:S01]  /*36e0*/  SHF.L.U32 R5, R12, 0x1f, RZ ;  /* 0x0000001f0c057819 */ /* 0x000fe200000006ff */
[----:B------:R-:W-:Y:S01]  /*36f0*/  UIADD3 UR7, UPT, UPT, UR4, 0x190, URZ ;  /* 0x0000019004077890 */ /* 0x000fe2000fffe0ff */
[----:B------:R2:W-:Y:S05]  /*3700*/  SYNCS.ARRIVE.TRANS64.RED.A1T0 RZ, [R2+URZ], RZ ;  /* 0x000000ff02ff79a7 */ /* 0x0005ea00081004ff */
[----:B------:R-:W-:Y:S01]  /*3710*/  IMAD.U32 R6, RZ, RZ, UR7 ;  /* 0x00000007ff067e24 */ /* 0x000fe2000f8e00ff */
[----:B------:R-:W3:Y:S04]  /*3720*/  SYNCS.PHASECHK.TRANS64.TRYWAIT P0, [UR4+0x1a0], R5 ;  /* 0x0001a005ff0075a7 */ /* 0x000ee80008001104 */
[----:B------:R-:W-:Y:S01]  /*3730*/  PRMT R6, R0, 0x654, R6 ;  /* 0x0000065400067816 */ /* 0x000fe20000000006 */
[----:B--23--:R-:W-:Y:S06]  /*3740*/  @!P0 BRA `(.L_x_66) ;  /* 0x0000007400248947 */ /* 0x00cfec0003800000 */
.L_x_193:
[----:B------:R-:W-:Y:S01]  /*3750*/  ULEA UR8, UR5, UR6, 0x4 ;  /* 0x0000000605087291 */ /* 0x000fe2000f8e20ff */
[----:B------:R-:W-:Y:S01]  /*3760*/  SEL R3, R6, R3, !P2 ;  /* 0x0000000306037207 */ /* 0x000fe20005000000 */
[----:B------:R-:W-:Y:S01]  /*3770*/  UIADD3 UR9, UPT, UPT, UR4, 0x190, URZ ;  /* 0x0000019004097890 */ /* 0x000fe2000fffe0ff */
[----:B--2---:R-:W-:Y:S01]  /*3780*/  LEA R2, R11, UR6, 0x3 ;  /* 0x000000060b027c11 */ /* 0x004fe2000f8e18ff */
[----:B------:R-:W-:Y:S01]  /*3790*/  UIADD3 UR8, UPT, UPT, UR8, 0x220, URZ ;  /* 0x0000022008087890 */ /* 0x000fe2000fffe0ff */
[----:B------:R2:W-:Y:S01]  /*37a0*/  @!P2 SYNCS.ARRIVE.TRANS64.RED RZ, [R3+URZ], R4 ;  /* 0x0000000403ffa9a7 */ /* 0x0005e200080004ff */
[----:B------:R-:W-:Y:S01]  /*37b0*/  UIADD3 UR4, UPT, UPT, UR5, 0x1, URZ ;  /* 0x0000000105047890 */ /* 0x000fe2000fffe0ff */
[----:B------:R-:W-:-:S03]  /*37c0*/  VIADD R8, R8, 0x1 ;  /* 0x0000000108087836 */ /* 0x000fc60000000000 */
[----:B------:R-:W-:Y:S02]  /*37d0*/  UISETP.NE.AND UP0, UPT, UR4, 0x2, UPT ;  /* 0x000000020400788c */ /* 0x000fe4000bf05270 */
[----:B------:R-:W-:Y:S01]  /*37e0*/  ISETP.NE.AND P0, PT, R8, 0x2, PT ;  /* 0x000000020800780c */ /* 0x000fe20003f05270 */
[----:B------:R-:W-:Y:S06]  /*37f0*/  UGETNEXTWORKID.BROADCAST [UR8], [UR9] ;  /* 0x00000000080073ca */ /* 0x000fec0008000100 */
[----:B------:R-:W-:Y:S02]  /*3800*/  USEL UR7, URZ, 0x1, UP0 ;  /* 0x00000001ff077887 */ /* 0x000fe40008000000 */
[----:B------:R-:W-:-:S04]  /*3810*/  USEL UR5, UR4, URZ, UP0 ;  /* 0x000000ff04057287 */ /* 0x000fc80008000000 */
[----:B------:R-:W-:Y:S02]  /*3820*/  LOP3.LUT R12, R12, UR7, RZ, 0x3c, !PT ;  /* 0x000000070c0c7c12 */ /* 0x000fe4000f8e3cff */
[----:B--2---:R-:W-:-:S04]  /*3830*/  SHF.L.U32 R4, R10, 0x1f, RZ ;  /* 0x0000001f0a047819 */ /* 0x004fc800000006ff */
[----:B------:R-:W2:Y:S02]  /*3840*/  SYNCS.PHASECHK.TRANS64.TRYWAIT P1, [R2+URZ+0x190], R4 ;  /* 0x00019004020075a7 */ /* 0x000ea400080211ff */
[----:B--2---:R-:W-:Y:S05]  /*3850*/  @!P1 BRA `(.L_x_67) ;  /* 0x0000007000f89947 */ /* 0x004fea0003800000 */
.L_x_194:
[C---:B--2---:R-:W-:Y:S01]  /*3860*/  LEA R4, R11.reuse, UR6, 0x4 ;  /* 0x000000060b047c11 */ /* 0x044fe2000f8e20ff */
[----:B------:R-:W-:Y:S01]  /*3870*/  VIADD R2, R2, 0x1a0 ;  /* 0x000001a002027836 */ /* 0x000fe20000000000 */
[----:B------:R-:W-:Y:S01]  /*3880*/  SEL R8, R8, RZ, P0 ;  /* 0x000000ff08087207 */ /* 0x000fe20000000000 */
[----:B------:R-:W-:-:S03]  /*3890*/  VIADD R11, R11, 0x1 ;  /* 0x000000010b0b7836 */ /* 0x000fc60000000000 */
[----:B------:R-:W2:Y:S01]  /*38a0*/  LDS.128 R4, [R4+0x220] ;  /* 0x0002200004047984 */ /* 0x000ea20000000c00 */
[----:B------:R-:W-:Y:S02]  /*38b0*/  PRMT R2, RZ, 0x654, R2 ;  /* 0x00000654ff027816 */ /* 0x000fe40000000002 */
[C---:B------:R-:W-:Y:S01]  /*38c0*/  ISETP.NE.AND P1, PT, R11.reuse, 0x2, PT ;  /* 0x000000020b00780c */ /* 0x040fe20003f25270 */
[----:B------:R-:W-:Y:S01]  /*38d0*/  @!PT LDS RZ, [RZ] ;  /* 0x00000000fffff984 */ /* 0x000fe20000000800 */
[----:B------:R-:W-:Y:S01]  /*38e0*/  @!PT LDS RZ, [RZ] ;  /* 0x00000000fffff984 */ /* 0x000fe20000000800 */
[----:B------:R-:W-:Y:S01]  /*38f0*/  @!PT LDS RZ, [RZ] ;  /* 0x00000000fffff984 */ /* 0x000fe20000000800 */
[----:B------:R-:W-:Y:S01]  /*3900*/  @!PT LDS RZ, [RZ] ;  /* 0x00000000fffff984 */ /* 0x000fe20000000800 */
[----:B------:R3:W-:Y:S06]  /*3910*/  MEMBAR.ALL.CTA ;  /* 0x0000000000007992 */ /* 0x0007ec0000008000 */
[----:B---3--:R-:W3:Y:S01]  /*3920*/  FENCE.VIEW.ASYNC.S ;  /* 0x00000000000073c6 */ /* 0x008ee20000000000 */
[----:B------:R-:W-:Y:S01]  /*3930*/  SEL R11, R11, RZ, P1 ;  /* 0x000000ff0b0b7207 */ /* 0x000fe20000800000 */
[----:B---3--:R3:W-:Y:S01]  /*3940*/  SYNCS.ARRIVE.TRANS64.RED.A1T0 RZ, [R2+URZ], RZ ;  /* 0x000000ff02ff79a7 */ /* 0x0087e200081004ff */
[----:B--2---:R-:W-:-:S02]  /*3950*/  LOP3.LUT P3, RZ, R6, 0x1, RZ, 0xc0, !PT ;  /* 0x0000000106ff7812 */ /* 0x004fc4000786c0ff */
[----:B------:R-:W-:-:S04]  /*3960*/  SEL R4, RZ, 0x1, P1 ;  /* 0x00000001ff047807 */ /* 0x000fc80000800000 */
[----:B------:R-:W-:Y:S02]  /*3970*/  LOP3.LUT R10, R10, R4, RZ, 0x3c, !PT ;  /* 0x000000040a0a7212 */ /* 0x000fe400078e3cff */
[----:B---3--:R-:W-:-:S04]  /*3980*/  SEL R2, RZ, 0x1, P0 ;  /* 0x00000001ff027807 */ /* 0x008fc80000000000 */
[----:B------:R-:W-:Y:S01]  /*3990*/  LOP3.LUT R9, R9, R2, RZ, 0x3c, !PT ;  /* 0x0000000209097212 */ /* 0x000fe200078e3cff */
[----:B------:R-:W-:Y:S06]  /*39a0*/  @P3 BRA `(.L_x_68) ;  /* 0xfffffffc002c3947 */ /* 0x000fec000383ffff */
[----:B------:R-:W-:Y:S01]  /*39b0*/  ULEA UR4, UR5, UR6, 0x3 ;  /* 0x0000000605047291 */ /* 0x000fe2000f8e18ff */
[----:B------:R-:W-:-:S08]  /*39c0*/  SHF.L.U32 R2, R12, 0x1f, RZ ;  /* 0x0000001f0c027819 */ /* 0x000fd000000006ff */
[----:B------:R-:W2:Y:S02]  /*39d0*/  SYNCS.PHASECHK.TRANS64 P0, [UR4+0x1a0], R2 ;  /* 0x0001a002ff0075a7 */ /* 0x000ea40008001004 */
[----:B--2---:R-:W-:Y:S05]  /*39e0*/  @P0 BRA `(.L_x_69) ;  /* 0x0000000000080947 */ /* 0x004fea0003800000 */
[----:B------:R-:W2:Y:S02]  /*39f0*/  SYNCS.PHASECHK.TRANS64.TRYWAIT P0, [UR4+0x1a0], R2 ;  /* 0x0001a002ff0075a7 */ /* 0x000ea40008001104 */
[----:B--2---:R-:W-:Y:S05]  /*3a00*/  @!P0 BRA `(.L_x_70) ;  /* 0x0000007000a08947 */ /* 0x004fea0003800000 */
.L_x_69:
[----:B------:R-:W-:-:S04]  /*3a10*/  UIADD3 UR7, UPT, UPT, UR5, 0x1, URZ ;  /* 0x0000000105077890 */ /* 0x000fc8000fffe0ff */
[----:B------:R-:W-:-:S04]  /*3a20*/  UISETP.NE.AND UP0, UPT, UR7, 0x2, UPT ;  /* 0x000000020700788c */ /* 0x000fc8000bf05270 */
[----:B------:R-:W-:Y:S02]  /*3a30*/  USEL UR8, URZ, 0x1, UP0 ;  /* 0x00000001ff087887 */ /* 0x000fe40008000000 */
[----:B------:R-:W-:-:S04]  /*3a40*/  USEL UR7, UR7, URZ, UP0 ;  /* 0x000000ff07077287 */ /* 0x000fc80008000000 */
[----:B------:R-:W-:Y:S01]  /*3a50*/  ULEA UR7, UR7, UR6, 0x3 ;  /* 0x0000000607077291 */ /* 0x000fe2000f8e18ff */
[----:B--2---:R-:W-:-:S04]  /*3a60*/  LOP3.LUT R2, R12, UR8, RZ, 0x3c, !PT ;  /* 0x000000080c027c12 */ /* 0x004fc8000f8e3cff */
[----:B------:R-:W-:-:S04]  /*3a70*/  SHF.L.U32 R0, R2, 0x1f, RZ ;  /* 0x0000001f02007819 */ /* 0x000fc800000006ff */
[----:B------:R-:W2:Y:S02]  /*3a80*/  SYNCS.PHASECHK.TRANS64 P0, [UR7+0x1a0], R0 ;  /* 0x0001a000ff0075a7 */ /* 0x000ea40008001007 */
[----:B-12---:R-:W-:Y:S05]  /*3a90*/  @P0 EXIT ;  /* 0x000000000000094d */ /* 0x006fea0003800000 */
[----:B------:R-:W-:Y:S02]  /*3aa0*/  SHF.L.U32 R2, R2, 0x1f, RZ ;  /* 0x0000001f02027819 */ /* 0x000fe400000006ff */
[----:B------:R-:W-:-:S07]  /*3ab0*/  MOV R0, UR7 ;  /* 0x0000000700007c02 */ /* 0x000fce0008000f00 */
.L_x_71:
[----:B-1----:R1:W2:Y:S02]  /*3ac0*/  SYNCS.PHASECHK.TRANS64.TRYWAIT P0, [R0+URZ+0x1a0], R2 ;  /* 0x0001a002000075a7 */ /* 0x0022a400080011ff */
[----:B--2---:R-:W-:Y:S05]  /*3ad0*/  @!P0 NANOSLEEP.SYNCS 0x989680 ;  /* 0x009896800000895d */ /* 0x004fea0003900000 */
[----:B------:R-:W2:Y:S02]  /*3ae0*/  @!P0 SYNCS.PHASECHK.TRANS64 P0, [R0+URZ+0x1a0], R2 ;  /* 0x0001a002000085a7 */ /* 0x000ea400080010ff */
[----:B--2---:R-:W-:Y:S05]  /*3af0*/  @P0 EXIT ;  /* 0x000000000000094d */ /* 0x004fea0003800000 */
[----:B------:R-:W-:Y:S05]  /*3b00*/  BRA `(.L_x_71) ;  /* 0xfffffffc00ec7947 */ /* 0x000fea000383ffff */
.L_x_64:
[----:B------:R-:W-:Y:S05]  /*3b10*/  BRA.U UP5, `(.L_x_72) ;  /* 0x0000000d05807547 */ /* 0x000fea000b800000 */
[----:B------:R-:W-:Y:S01]  /*3b20*/  UMOV UR4, 0x40 ;  /* 0x0000004000047882 */ /* 0x000fe20000000000 */
[----:B------:R-:W-:Y:S01]  /*3b30*/  NOP ;  /* 0x0000000000007918 */ /* 0x000fe20000000000 */
[----:B------:R-:W-:Y:S01]  /*3b40*/  ULEA UR5, UR45, UR4, 0x18 ;  /* 0x000000042d057291 */ /* 0x000fe2000f8ec0ff */
[----:B------:R-:W-:Y:S02]  /*3b50*/  UMOV UR6, 0x400 ;  /* 0x0000040000067882 */ /* 0x000fe40000000000 */
[----:B------:R-:W-:-:S06]  /*3b60*/  ULEA UR6, UR45, UR6, 0x18 ;  /* 0x000000062d067291 */ /* 0x000fcc000f8ec0ff */
[----:B------:R-:W2:Y:S02]  /*3b70*/  LDS.U8 R0, [UR5+0x1c] ;  /* 0x00001c05ff007984 */ /* 0x000ea40008000000 */
[----:B--2---:R-:W-:-:S13]  /*3b80*/  ISETP.NE.AND P0, PT, R0, RZ, PT ;  /* 0x000000ff0000720c */ /* 0x004fda0003f05270 */
[----:B------:R-:W-:Y:S05]  /*3b90*/  @P0 BRA `(.L_x_73) ;  /* 0x0000000000580947 */ /* 0x000fea0003800000 */
[----:B------:R-:W-:-:S13]  /*3ba0*/  ELECT P0, URZ, PT ;  /* 0x0000000000ff782f */ /* 0x000fda0003800000 */
[----:B------:R-:W-:Y:S05]  /*3bb0*/  @!P0 BRA `(.L_x_74) ;  /* 0x0000000000608947 */ /* 0x000fea0003800000 */
[----:B------:R-:W-:Y:S01]  /*3bc0*/  UMOV UR4, 0x10 ;  /* 0x0000001000047882 */ /* 0x000fe20000000000 */
[----:B------:R-:W-:Y:S01]  /*3bd0*/  HFMA2 R0, -RZ, RZ, 0, 5.9604644775390625e-08 ;  /* 0x00000001ff007431 */ /* 0x000fe200000001ff */
[----:B------:R-:W-:-:S03]  /*3be0*/  MOV R3, 0xffff ;  /* 0x0000ffff00037802 */ /* 0x000fc60000000f00 */
[----:B------:R-:W-:Y:S04]  /*3bf0*/  DEPBAR.LE SB2, 0x36 ;  /* 0x0000ad800000791a */ /* 0x000fe80000000000 */
[----:B------:R-:W2:Y:S02]  /*3c00*/  UTCATOMSWS.FIND_AND_SET.ALIGN UP0, UR4, UR4 ;  /* 0x00000004000475e3 */ /* 0x000ea40008000800 */
[----:B--2---:R-:W-:Y:S01]  /*3c10*/  MOV R4, UR4 ;  /* 0x0000000400047c02 */ /* 0x004fe20008000f00 */
[----:B------:R-:W-:Y:S06]  /*3c20*/  BRA.U UP0, `(.L_x_75) ;  /* 0x0000000100187547 */ /* 0x000fec000b800000 */
.L_x_76:
[----:B------:R-:W-:Y:S05]  /*3c30*/  NANOSLEEP 0x64 ;  /* 0x000000640000795d */ /* 0x000fea0003800000 */
[----:B------:R-:W-:-:S05]  /*3c40*/  UMOV UR4, 0x10 ;  /* 0x0000001000047882 */ /* 0x000fca0000000000 */
[----:B------:R-:W-:Y:S04]  /*3c50*/  DEPBAR.LE SB2, 0x36 ;  /* 0x0000ad800000791a */ /* 0x000fe80000000000 */
[----:B------:R-:W2:Y:S02]  /*3c60*/  UTCATOMSWS.FIND_AND_SET.ALIGN UP0, UR4, UR4 ;  /* 0x00000004000475e3 */ /* 0x000ea40008000800 */
[----:B--2---:R-:W-:Y:S01]  /*3c70*/  MOV R4, UR4 ;  /* 0x0000000400047c02 */ /* 0x004fe20008000f00 */
[----:B------:R-:W-:Y:S05]  /*3c80*/  BRA.U !UP0, `(.L_x_76) ;  /* 0xfffffffd08e87547 */ /* 0x000fea000b83ffff */
.L_x_75:
[-C--:B------:R-:W-:Y:S02]  /*3c90*/  SHF.L.U32 R3, R3, R4.reuse, RZ ;  /* 0x0000000403037219 */ /* 0x080fe400000006ff */
[----:B------:R-:W-:Y:S01]  /*3ca0*/  SHF.L.U32 R0, R0, R4, RZ ;  /* 0x0000000400007219 */ /* 0x000fe200000006ff */
[----:B------:R-:W-:Y:S02]  /*3cb0*/  IMAD.SHL.U32 R4, R4, 0x20, RZ ;  /* 0x0000002004047824 */ /* 0x000fe400078e00ff */
[----:B------:R2:W-:Y:S04]  /*3cc0*/  ATOMS.OR RZ, [UR5+0x14], R3 ;  /* 0x00001403ffff798c */ /* 0x0005e8000b000005 */
[----:B------:R2:W-:Y:S04]  /*3cd0*/  ATOMS.OR RZ, [UR5+0x18], R0 ;  /* 0x00001800ffff798c */ /* 0x0005e8000b000005 */
[----:B------:R2:W-:Y:S01]  /*3ce0*/  STS [UR6+0x240], R4 ;  /* 0x00024004ff007988 */ /* 0x0005e20008000806 */
[----:B------:R-:W-:Y:S05]  /*3cf0*/  BRA `(.L_x_74) ;  /* 0x0000000000107947 */ /* 0x000fea0003800000 */
.L_x_73:
[----:B------:R-:W-:Y:S02]  /*3d00*/  MOV R0, 0xffffffff ;  /* 0xffffffff00007802 */ /* 0x000fe40000000f00 */
[----:B------:R-:W-:-:S03]  /*3d10*/  MOV R4, 0x3d40 ;  /* 0x00003d4000047802 */ /* 0x000fc60000000f00 */
[----:B------:R2:W-:Y:S04]  /*3d20*/  STS [UR6+0x240], R0 ;  /* 0x00024000ff007988 */ /* 0x0005e80008000806 */
[----:B-12--5:R-:W-:Y:S05]  /*3d30*/  CALL.REL.NOINC `($__internal_1_$__cuda_sm10x_tcgen05_guardrail_trap_phase_invalid_during_alloc) ;  /* 0x0000007400e87944 */ /* 0x026fea0003c00000 */
.L_x_74:
[----:B------:R-:W-:Y:S05]  /*3d40*/  WARPSYNC.ALL ;  /* 0x0000000000007948 */ /* 0x000fea0003800000 */
[----:B------:R-:W3:Y:S01]  /*3d50*/  S2UR UR4, SR_CgaCtaId ;  /* 0x00000000000479c3 */ /* 0x000ee20000008800 */
[----:B------:R-:W-:Y:S01]  /*3d60*/  UMOV UR13, 0x400 ;  /* 0x00000400000d7882 */ /* 0x000fe20000000000 */
[----:B------:R-:W-:-:S06]  /*3d70*/  NOP ;  /* 0x0000000000007918 */ /* 0x000fcc0000000000 */
[----:B------:R-:W-:Y:S06]  /*3d80*/  BAR.ARV 0x6, 0xa0 ;  /* 0x0182800000007b1d */ /* 0x000fec0000002000 */
[----:B------:R-:W4:Y:S01]  /*3d90*/  LDCU UR5, c[0x0][0x38c] ;  /* 0x00007180ff0577ac */ /* 0x000f220008000800 */
[----:B------:R-:W-:Y:S01]  /*3da0*/  LOP3.LUT R2, R2, 0xffff, RZ, 0xc0, !PT ;  /* 0x0000ffff02027812 */ /* 0x000fe200078ec0ff */
[----:B------:R-:W-:Y:S01]  /*3db0*/  IMAD.MOV.U32 R11, RZ, RZ, 0x1 ;  /* 0x00000001ff0b7424 */ /* 0x000fe200078e00ff */
[----:B------:R-:W-:Y:S01]  /*3dc0*/  CS2R R8, SRZ ;  /* 0x0000000000087805 */ /* 0x000fe2000001ff00 */
[----:B------:R-:W1:Y:S01]  /*3dd0*/  LDCU UR8, c[0x0][0x38c] ;  /* 0x00007180ff0877ac */ /* 0x000e620008000800 */
[----:B------:R-:W-:Y:S01]  /*3de0*/  R2UR UR15, R2 ;  /* 0x00000000020f72ca */ /* 0x000fe200000e0000 */
[----:B------:R-:W-:Y:S01]  /*3df0*/  IMAD.MOV.U32 R10, RZ, RZ, RZ ;  /* 0x000000ffff0a7224 */ /* 0x000fe200078e00ff */
[----:B------:R-:W-:Y:S01]  /*3e00*/  UMOV UR18, URZ ;  /* 0x000000ff00127c82 */ /* 0x000fe20008000000 */
[----:B------:R-:W-:Y:S01]  /*3e10*/  UMOV UR10, URZ ;  /* 0x000000ff000a7c82 */ /* 0x000fe20008000000 */
[----:B---3--:R-:W-:Y:S01]  /*3e20*/  ULEA UR13, UR4, UR13, 0x18 ;  /* 0x0000000d040d7291 */ /* 0x008fe2000f8ec0ff */
[----:B------:R-:W-:Y:S01]  /*3e30*/  UMOV UR20, 0x0 ;  /* 0x0000000000147882 */ /* 0x000fe20000000000 */
[----:B------:R-:W-:-:S02]  /*3e40*/  UMOV UR21, 0x44004a0 ;  /* 0x044004a000157882 */ /* 0x000fc40000000000 */
[----:B------:R-:W-:Y:S02]  /*3e50*/  UIADD3 UR6, UPT, UPT, UR13, 0x6600, URZ ;  /* 0x000066000d067890 */ /* 0x000fe4000fffe0ff */
[----:B------:R-:W-:Y:S02]  /*3e60*/  UIADD3 UR7, UPT, UPT, UR13, 0x10600, URZ ;  /* 0x000106000d077890 */ /* 0x000fe4000fffe0ff */
[----:B----4-:R-:W-:Y:S01]  /*3e70*/  UIADD3 UR5, UPT, UPT, UR5, 0x1f, URZ ;  /* 0x0000001f05057890 */ /* 0x010fe2000fffe0ff */
[----:B--2---:R-:W2:Y:S01]  /*3e80*/  LDS R0, [UR13+0x240] ;  /* 0x0002400dff007984 */ /* 0x004ea20008000800 */
[----:B------:R-:W-:Y:S02]  /*3e90*/  USHF.R.U32.HI UR6, URZ, 0x4, UR6 ;  /* 0x00000004ff067899 */ /* 0x000fe40008011606 */
[----:B------:R-:W-:Y:S02]  /*3ea0*/  USHF.R.S32.HI UR4, URZ, 0x1f, UR5 ;  /* 0x0000001fff047899 */ /* 0x000fe40008011405 */
[----:B------:R-:W-:-:S02]  /*3eb0*/  ULOP3.LUT UR6, UR6, 0x3fff, URZ, 0xc0, !UPT ;  /* 0x00003fff06067892 */ /* 0x000fc4000f8ec0ff */
[----:B------:R-:W-:Y:S02]  /*3ec0*/  ULEA.HI UR4, UR4, UR5, URZ, 0x5 ;  /* 0x0000000504047291 */ /* 0x000fe4000f8f28ff */
[----:B------:R-:W-:Y:S02]  /*3ed0*/  USHF.R.U32.HI UR5, URZ, 0x4, UR7 ;  /* 0x00000004ff057899 */ /* 0x000fe40008011607 */
[----:B------:R-:W-:Y:S02]  /*3ee0*/  USHF.R.S32.HI UR22, URZ, 0x5, UR4 ;  /* 0x00000005ff167899 */ /* 0x000fe40008011404 */
[----:B------:R-:W-:Y:S02]  /*3ef0*/  ULOP3.LUT UR5, UR5, 0x3fff, URZ, 0xc0, !UPT ;  /* 0x00003fff05057892 */ /* 0x000fe4000f8ec0ff */
[----:B------:R-:W-:Y:S02]  /*3f00*/  UISETP.LT.AND UP0, UPT, UR22, 0x1, UPT ;  /* 0x000000011600788c */ /* 0x000fe4000bf01270 */
[----:B------:R-:W-:-:S02]  /*3f10*/  ULOP3.LUT UR16, UR6, 0x10000, URZ, 0xfc, !UPT ;  /* 0x0001000006107892 */ /* 0x000fc4000f8efcff */
[----:B------:R-:W-:Y:S02]  /*3f20*/  USEL UR23, UR22, 0x1, !UP0 ;  /* 0x0000000116177887 */ /* 0x000fe4000c000000 */
[----:B------:R-:W-:Y:S02]  /*3f30*/  ULOP3.LUT UR17, UR5, 0x10000, URZ, 0xfc, !UPT ;  /* 0x0001000005117892 */ /* 0x000fe4000f8efcff */
[----:B------:R-:W-:Y:S02]  /*3f40*/  UIADD3 UR23, UPT, UPT, -UR23, URZ, URZ ;  /* 0x000000ff17177290 */ /* 0x000fe4000fffe1ff */
[----:B-1----:R-:W-:Y:S01]  /*3f50*/  UISETP.GE.AND UP4, UPT, UR8, 0x1, UPT ;  /* 0x000000010800788c */ /* 0x002fe2000bf86270 */
[----:B--2---:R-:W-:-:S15]  /*3f60*/  R2UR UR24, R0 ;  /* 0x00000000001872ca */ /* 0x004fde00000e0000 */
.L_x_83:
[----:B------:R-:W-:Y:S02]  /*3f70*/  LEA R0, R10, UR13, 0x3 ;  /* 0x0000000d0a007c11 */ /* 0x000fe4000f8e18ff */
[----:B------:R-:W-:Y:S02]  /*3f80*/  SHF.L.U32 R2, R9, 0x1f, RZ ;  /* 0x0000001f09027819 */ /* 0x000fe400000006ff */
[----:B------:R-:W-:Y:S01]  /*3f90*/  PLOP3.LUT P0, PT, PT, PT, UP4, 0x80, 0x8 ;  /* 0x000000000008781c */ /* 0x000fe20003f0f048 */
[----:B------:R-:W-:Y:S01]  /*3fa0*/  VIADD R3, R0, 0x1a0 ;  /* 0x000001a000037836 */ /* 0x000fe20000000000 */
[----:B-1----:R-:W1:Y:S02]  /*3fb0*/  SYNCS.PHASECHK.TRANS64.TRYWAIT P1, [R0+URZ+0x190], R2 ;  /* 0x00019002000075a7 */ /* 0x002e6400080211ff */
[----:B-1-3--:R-:W-:Y:S09]  /*3fc0*/  @!P1 BRA `(.L_x_77) ;  /* 0x0000006c00489947 */ /* 0x00aff20003800000 */
.L_x_196:
[----:B------:R-:W-:Y:S01]  /*3fd0*/  LEA R4, R10, UR13, 0x4 ;  /* 0x0000000d0a047c11 */ /* 0x000fe2000f8e20ff */
[----:B------:R-:W-:Y:S01]  /*3fe0*/  @UP4 ULEA UR4, UR10, UR13, 0x3 ;  /* 0x0000000d0a044291 */ /* 0x000fe2000f8e18ff */
[----:B------:R-:W-:Y:S01]  /*3ff0*/  PLOP3.LUT P2, PT, PT, PT, PT, 0x80, 0x8 ;  /* 0x000000000008781c */ /* 0x000fe20003f4f070 */
[----:B------:R-:W-:Y:S01]  /*4000*/  ULEA UR19, UR18, UR13, 0x3 ;  /* 0x0000000d12137291 */ /* 0x000fe2000f8e18ff */
[----:B------:R-:W-:Y:S02]  /*4010*/  PRMT R3, RZ, 0x654, R3 ;  /* 0x00000654ff037816 */ /* 0x000fe40000000003 */
[----:B------:R-:W2:Y:S01]  /*4020*/  LDS.128 R4, [R4+0x220] ;  /* 0x0002200004047984 */ /* 0x000ea20000000c00 */
[----:B-1----:R-:W-:Y:S02]  /*4030*/  @P0 SHF.L.U32 R2, R8, 0x1f, RZ ;  /* 0x0000001f08020819 */ /* 0x002fe400000006ff */
[----:B------:R-:W-:Y:S01]  /*4040*/  SHF.L.U32 R0, R11, 0x1f, RZ ;  /* 0x0000001f0b007819 */ /* 0x000fe200000006ff */
[----:B------:R-:W-:Y:S01]  /*4050*/  @!PT LDS RZ, [RZ] ;  /* 0x00000000fffff984 */ /* 0x000fe20000000800 */
[----:B------:R-:W-:Y:S01]  /*4060*/  @!PT LDS RZ, [RZ] ;  /* 0x00000000fffff984 */ /* 0x000fe20000000800 */
[----:B------:R-:W-:Y:S01]  /*4070*/  @!PT LDS RZ, [RZ] ;  /* 0x00000000fffff984 */ /* 0x000fe20000000800 */
[----:B------:R-:W-:Y:S01]  /*4080*/  @!PT LDS RZ, [RZ] ;  /* 0x00000000fffff984 */ /* 0x000fe20000000800 */
[----:B------:R1:W-:Y:S06]  /*4090*/  MEMBAR.ALL.CTA ;  /* 0x0000000000007992 */ /* 0x0003ec0000008000 */
[----:B-1----:R-:W1:Y:S02]  /*40a0*/  FENCE.VIEW.ASYNC.S ;  /* 0x00000000000073c6 */ /* 0x002e640000000000 */
[----:B-1----:R1:W-:Y:S01]  /*40b0*/  SYNCS.ARRIVE.TRANS64.RED.A1T0 RZ, [R3+URZ], RZ ;  /* 0x000000ff03ff79a7 */ /* 0x0023e200081004ff */
[----:B------:R1:W3:Y:S01]  /*40c0*/  @P0 SYNCS.PHASECHK.TRANS64.TRYWAIT P2, [UR4], R2 ;  /* 0x00000002ff0005a7 */ /* 0x0002e20008041104 */
[----:B--2---:R-:W-:Y:S01]  /*40d0*/  LOP3.LUT P1, RZ, R6, 0x1, RZ, 0xc0, !PT ;  /* 0x0000000106ff7812 */ /* 0x004fe2000782c0ff */
[----:B------:R-:W2:Y:S02]  /*40e0*/  SYNCS.PHASECHK.TRANS64.TRYWAIT P0, [UR19+0x1d0], R0 ;  /* 0x0001d000ff0075a7 */ /* 0x000ea40008001113 */
[----:B-123--:R-:W-:Y:S10]  /*40f0*/  @!P0 BRA `(.L_x_78) ;  /* 0x0000006c00108947 */ /* 0x00eff40003800000 */
.L_x_198:
[----:B------:R-:W-:Y:S01]  /*4100*/  IADD3 R10, PT, PT, R10, 0x1, RZ ;  /* 0x000000010a0a7810 */ /* 0x000fe20007ffe0ff */
[----:B------:R-:W-:Y:S06]  /*4110*/  BRA.U !UP4, `(.L_x_79) ;  /* 0x000000010ca07547 */ /* 0x000fec000b800000 */
[----:B------:R-:W-:Y:S02]  /*4120*/  ULEA.HI UR4, UR18, UR18, URZ, 0x1 ;  /* 0x0000001212047291 */ /* 0x000fe4000f8f08ff */
[----:B------:R-:W-:Y:S02]  /*4130*/  UPLOP3.LUT UP2, UPT, UPT, UPT, UPT, 0x40, 0x4 ;  /* 0x000000000004789c */ /* 0x000fe40003f4e870 */
[----:B------:R-:W-:Y:S02]  /*4140*/  USHF.L.U32 UR5, UR4, 0x7, URZ ;  /* 0x0000000704057899 */ /* 0x000fe400080006ff */
[----:B------:R-:W-:Y:S02]  /*4150*/  ULOP3.LUT UR14, UR4, 0xffe, URZ, 0xc0, !UPT ;  /* 0x00000ffe040e7892 */ /* 0x000fe4000f8ec0ff */
[----:B------:R-:W-:Y:S02]  /*4160*/  ULOP3.LUT UR4, UR5, 0xffffff00, URZ, 0xc0, !UPT ;  /* 0xffffff0005047892 */ /* 0x000fe4000f8ec0ff */
[----:B------:R-:W-:-:S02]  /*4170*/  UIADD3 UR14, UPT, UPT, -UR14, UR18, URZ ;  /* 0x000000120e0e7290 */ /* 0x000fc4000fffe1ff */
[----:B------:R-:W-:Y:S01]  /*4180*/  UIADD3 UR4, UPT, UPT, UR24, UR4, URZ ;  /* 0x0000000418047290 */ /* 0x000fe2000fffe0ff */
[----:B------:R-:W-:Y:S01]  /*4190*/  UMOV UR12, UR23 ;  /* 0x00000017000c7c82 */ /* 0x000fe20008000000 */
[----:B------:R-:W-:Y:S02]  /*41a0*/  UMOV UR11, UR22 ;  /* 0x00000016000b7c82 */ /* 0x000fe40008000000 */
[----:B------:R-:W-:Y:S01]  /*41b0*/  ULEA UR14, UR14, UR4, 0x14 ;  /* 0x000000040e0e7291 */ /* 0x000fe2000f8ea0ff */
[----:B------:R-:W-:-:S11]  /*41c0*/  UMOV UR5, UR10 ;  /* 0x0000000a00057c82 */ /* 0x000fd60008000000 */
.L_x_82:
[----:B------:R-:W-:Y:S02]  /*41d0*/  UIADD3 UR12, UPT, UPT, UR12, 0x1, URZ ;  /* 0x000000010c0c7890 */ /* 0x000fe4000fffe0ff */
[----:B--2---:R-:W-:Y:S02]  /*41e0*/  ULEA UR6, UR5, UR13, 0x3 ;  /* 0x0000000d05067291 */ /* 0x004fe4000f8e18ff */
[----:B------:R-:W-:Y:S01]  /*41f0*/  UISETP.NE.AND UP3, UPT, UR12, URZ, UPT ;  /* 0x000000ff0c00728c */ /* 0x000fe2000bf65270 */
[----:B---3--:R-:W-:Y:S10]  /*4200*/  @P2 BRA `(.L_x_80) ;  /* 0x00000000000c2947 */ /* 0x008ff40003800000 */
[----:B-1----:R-:W-:Y:S04]  /*4210*/  SHF.L.U32 R2, R8, 0x1f, RZ ;  /* 0x0000001f08027819 */ /* 0x002fe800000006ff */
[----:B------:R-:W1:Y:S02]  /*4220*/  SYNCS.PHASECHK.TRANS64.TRYWAIT P0, [UR6], R2 ;  /* 0x00000002ff0075a7 */ /* 0x000e640008001106 */
[----:B-1----:R-:W-:Y:S05]  /*4230*/  @!P0 BRA `(.L_x_81) ;  /* 0x0000006800d88947 */ /* 0x002fea0003800000 */
.L_x_80:
[----:B------:R-:W-:Y:S01]  /*4240*/  UISETP.NE.AND UP0, UPT, UR11, 0x1, UPT ;  /* 0x000000010b00788c */ /* 0x000fe2000bf05270 */
[----:B------:R-:W-:Y:S01]  /*4250*/  PLOP3.LUT P2, PT, PT, PT, PT, 0x80, 0x8 ;  /* 0x000000000008781c */ /* 0x000fe20003f4f070 */
[----:B------:R-:W-:Y:S02]  /*4260*/  UIADD3 UR4, UPT, UPT, UR5, 0x1, URZ ;  /* 0x0000000105047890 */ /* 0x000fe4000fffe0ff */
[----:B------:R-:W-:Y:S02]  /*4270*/  ULEA UR8, UR5, UR17, 0x9 ;  /* 0x0000001105087291 */ /* 0x000fe4000f8e48ff */
[----:B------:R-:W-:Y:S01]  /*4280*/  UISETP.NE.AND UP1, UPT, UR4, 0x14, UPT ;  /* 0x000000140400788c */ /* 0x000fe2000bf25270 */
[----:B------:R-:W-:Y:S01]  /*4290*/  PLOP3.LUT P0, PT, PT, PT, UP0, 0x80, 0x8 ;  /* 0x000000000008781c */ /* 0x000fe20003f0f008 */
[----:B------:R-:W-:Y:S02]  /*42a0*/  UIADD3 UR11, UPT, UPT, UR11, -0x1, URZ ;  /* 0xffffffff0b0b7890 */ /* 0x000fe4000fffe0ff */
[----:B------:R-:W-:Y:S02]  /*42b0*/  USEL UR7, URZ, 0x1, UP1 ;  /* 0x00000001ff077887 */ /* 0x000fe40008800000 */
[----:B------:R-:W-:Y:S01]  /*42c0*/  USEL UR10, UR4, URZ, UP1 ;  /* 0x000000ff040a7287 */ /* 0x000fe20008800000 */
[----:B------:R-:W-:Y:S03]  /*42d0*/  UMOV UR9, 0xc0004010 ;  /* 0xc000401000097882 */ /* 0x000fe60000000000 */
[----:B------:R-:W-:Y:S01]  /*42e0*/  @UP0 ULEA UR4, UR10, UR13, 0x3 ;  /* 0x0000000d0a040291 */ /* 0x000fe2000f8e18ff */
[----:B------:R-:W-:Y:S01]  /*42f0*/  LOP3.LUT R8, R8, UR7, RZ, 0x3c, !PT ;  /* 0x0000000708087c12 */ /* 0x000fe2000f8e3cff */
[----:B------:R-:W-:Y:S03]  /*4300*/  UMOV UR7, 0xc0004010 ;  /* 0xc000401000077882 */ /* 0x000fe60000000000 */
[----:B-1----:R-:W-:Y:S04]  /*4310*/  @P0 SHF.L.U32 R0, R8, 0x1f, RZ ;  /* 0x0000001f08000819 */ /* 0x002fe800000006ff */
[----:B------:R2:W3:Y:S01]  /*4320*/  @P0 SYNCS.PHASECHK.TRANS64.TRYWAIT P2, [UR4], R0 ;  /* 0x00000000ff0005a7 */ /* 0x0004e20008041104 */
[----:B------:R-:W-:Y:S02]  /*4330*/  UIADD3 UR4, UPT, UPT, UR6, 0xa0, URZ ;  /* 0x000000a006047890 */ /* 0x000fe4000fffe0ff */
[----:B------:R-:W-:Y:S03]  /*4340*/  ULEA UR6, UR5, UR16, 0x7 ;  /* 0x0000001005067291 */ /* 0x000fe6000f8e38ff */
[----:B------:R-:W-:Y:S06]  /*4350*/  UMOV UR5, UR10 ;  /* 0x0000000a00057c82 */ /* 0x000fec0008000000 */
[----:B------:R2:W-:Y:S01]  /*4360*/  UTCIMMA gdesc[UR6], gdesc[UR8], tmem[UR14], tmem[UR20], idesc[UR21], UP2 ;  /* 0x00ff1408060075ea */ /* 0x0005e2000900010e */
[----:B------:R-:W-:Y:S01]  /*4370*/  UPLOP3.LUT UP2, UPT, UPT, UPT, UPT, 0x80, 0x8 ;  /* 0x000000000008789c */ /* 0x000fe20003f4f070 */
[----:B------:R2:W-:Y:S01]  /*4380*/  UTCBAR.MULTICAST [UR4], URZ, UR15 ;  /* 0x000000ff040073e9 */ /* 0x0005e2000800080f */
[----:B------:R-:W-:Y:S09]  /*4390*/  BRA.U UP3, `(.L_x_82) ;  /* 0xfffffffd038c7547 */ /* 0x000ff2000b83ffff */
.L_x_79:
[----:B--2---:R-:W-:Y:S01]  /*43a0*/  UIADD3 UR4, UPT, UPT, UR18, 0x1, URZ ;  /* 0x0000000112047890 */ /* 0x004fe2000fffe0ff */
[C---:B------:R-:W-:Y:S01]  /*43b0*/  ISETP.NE.AND P0, PT, R10.reuse, 0x2, PT ;  /* 0x000000020a00780c */ /* 0x040fe20003f05270 */
[----:B------:R-:W-:Y:S02]  /*43c0*/  UIADD3 UR5, UPT, UPT, UR19, 0x1b0, URZ ;  /* 0x000001b013057890 */ /* 0x000fe4000fffe0ff */
[----:B------:R-:W-:Y:S01]  /*43d0*/  UISETP.NE.AND UP0, UPT, UR4, 0x4, UPT ;  /* 0x000000040400788c */ /* 0x000fe2000bf05270 */
[----:B-1----:R-:W-:Y:S02]  /*43e0*/  SEL R0, RZ, 0x1, P0 ;  /* 0x00000001ff007807 */ /* 0x002fe40000000000 */
[----:B------:R-:W-:Y:S01]  /*43f0*/  SEL R10, R10, RZ, P0 ;  /* 0x000000ff0a0a7207 */ /* 0x000fe20000000000 */
[----:B------:R-:W-:Y:S01]  /*4400*/  USEL UR6, URZ, 0x1, UP0 ;  /* 0x00000001ff067887 */ /* 0x000fe20008000000 */
[----:B------:R-:W-:Y:S01]  /*4410*/  LOP3.LUT R9, R9, R0, RZ, 0x3c, !PT ;  /* 0x0000000009097212 */ /* 0x000fe200078e3cff */
[----:B------:R-:W-:Y:S01]  /*4420*/  USEL UR18, UR4, URZ, UP0 ;  /* 0x000000ff04127287 */ /* 0x000fe20008000000 */
[----:B------:R1:W-:Y:S03]  /*4430*/  UTCBAR [UR5], URZ ;  /* 0x000000ff050073e9 */ /* 0x0003e600080000ff */
[----:B------:R-:W-:Y:S01]  /*4440*/  LOP3.LUT R11, R11, UR6, RZ, 0x3c, !PT ;  /* 0x000000060b0b7c12 */ /* 0x000fe2000f8e3cff */
[----:B------:R-:W-:Y:S07]  /*4450*/  @P1 BRA `(.L_x_83) ;  /* 0xfffffff800c41947 */ /* 0x000fee000383ffff */
[----:B------:R-:W2:Y:S01]  /*4460*/  S2UR UR8, SR_CgaCtaId ;  /* 0x00000000000879c3 */ /* 0x000ea20000008800 */
[----:B------:R-:W-:Y:S01]  /*4470*/  ELECT P0, URZ, PT ;  /* 0x0000000000ff782f */ /* 0x000fe20003800000 */
[----:B------:R-:W-:Y:S01]  /*4480*/  IMAD.MOV.U32 R0, RZ, RZ, 0x1 ;  /* 0x00000001ff007424 */ /* 0x000fe200078e00ff */
[----:B------:R-:W-:Y:S01]  /*4490*/  UIADD3 UR13, UPT, UPT, UR13, 0x1d0, URZ ;  /* 0x000001d00d0d7890 */ /* 0x000fe2000fffe0ff */
[----:B------:R-:W-:Y:S01]  /*44a0*/  SHF.L.U32 R2, R11, 0x1f, RZ ;  /* 0x0000001f0b027819 */ /* 0x000fe200000006ff */
[----:B------:R-:W-:-:S03]  /*44b0*/  UMOV UR4, 0x40 ;  /* 0x0000004000047882 */ /* 0x000fc60000000000 */
[----:B------:R-:W-:Y:S01]  /*44c0*/  UVIRTCOUNT.DEALLOC.SMPOOL 0x80 ;  /* 0x000000800000784c */ /* 0x000fe20000000000 */
[----:B--2---:R-:W-:Y:S02]  /*44d0*/  ULEA UR8, UR8, UR4, 0x18 ;  /* 0x0000000408087291 */ /* 0x004fe4000f8ec0ff */
[----:B------:R-:W-:-:S07]  /*44e0*/  ULEA UR4, UR18, UR13, 0x3 ;  /* 0x0000000d12047291 */ /* 0x000fce000f8e18ff */
[----:B------:R2:W-:Y:S02]  /*44f0*/  @P0 STS.U8 [UR8+0x1c], R0 ;  /* 0x00001c00ff000988 */ /* 0x0005e40008000008 */
[----:B------:R-:W4:Y:S02]  /*4500*/  SYNCS.PHASECHK.TRANS64.TRYWAIT P0, [UR4], R2 ;  /* 0x00000002ff0075a7 */ /* 0x000f240008001104 */
[----:B--2-4-:R-:W-:Y:S05]  /*4510*/  @!P0 BRA `(.L_x_84) ;  /* 0x0000006800388947 */ /* 0x014fea0003800000 */
.L_x_201:
[----:B------:R-:W-:-:S04]  /*4520*/  UIADD3 UR4, UPT, UPT, UR18, 0x1, URZ ;  /* 0x0000000112047890 */ /* 0x000fc8000fffe0ff */
[----:B------:R-:W-:-:S04]  /*4530*/  UISETP.NE.AND UP0, UPT, UR4, 0x4, UPT ;  /* 0x000000040400788c */ /* 0x000fc8000bf05270 */
[----:B------:R-:W-:Y:S02]  /*4540*/  USEL UR6, URZ, 0x1, UP0 ;  /* 0x00000001ff067887 */ /* 0x000fe40008000000 */
[----:B------:R-:W-:-:S04]  /*4550*/  USEL UR4, UR4, URZ, UP0 ;  /* 0x000000ff04047287 */ /* 0x000fc80008000000 */
[----:B-1----:R-:W-:Y:S01]  /*4560*/  ULEA UR5, UR4, UR13, 0x3 ;  /* 0x0000000d04057291 */ /* 0x002fe2000f8e18ff */
[----:B--2---:R-:W-:-:S04]  /*4570*/  LOP3.LUT R2, R11, UR6, RZ, 0x3c, !PT ;  /* 0x000000060b027c12 */ /* 0x004fc8000f8e3cff */
[----:B------:R-:W-:-:S04]  /*4580*/  SHF.L.U32 R3, R2, 0x1f, RZ ;  /* 0x0000001f02037819 */ /* 0x000fc800000006ff */
[----:B------:R-:W1:Y:S02]  /*4590*/  SYNCS.PHASECHK.TRANS64.TRYWAIT P0, [UR5], R3 ;  /* 0x00000003ff0075a7 */ /* 0x000e640008001105 */
[----:B-1----:R-:W-:Y:S05]  /*45a0*/  @!P0 BRA `(.L_x_85) ;  /* 0x00000068002c8947 */ /* 0x002fea0003800000 */
.L_x_203:
        /* <DEDUP_REMOVED lines=9> */
.L_x_205:
[----:B------:R-:W-:-:S04]  /*4640*/  UIADD3 UR4, UPT, UPT, UR4, 0x1, URZ ;  /* 0x0000000104047890 */ /* 0x000fc8000fffe0ff */
[----:B------:R-:W-:-:S04]  /*4650*/  UISETP.NE.AND UP0, UPT, UR4, 0x4, UPT ;  /* 0x000000040400788c */ /* 0x000fc8000bf05270 */
[----:B------:R-:W-:Y:S02]  /*4660*/  USEL UR5, URZ, 0x1, UP0 ;  /* 0x00000001ff057887 */ /* 0x000fe40008000000 */
[----:B------:R-:W-:-:S04]  /*4670*/  USEL UR4, UR4, URZ, UP0 ;  /* 0x000000ff04047287 */ /* 0x000fc80008000000 */
[----:B------:R-:W-:Y:S01]  /*4680*/  ULEA UR4, UR4, UR13, 0x3 ;  /* 0x0000000d04047291 */ /* 0x000fe2000f8e18ff */
[----:B------:R-:W-:-:S04]  /*4690*/  LOP3.LUT R2, R2, UR5, RZ, 0x3c, !PT ;  /* 0x0000000502027c12 */ /* 0x000fc8000f8e3cff */
[----:B------:R-:W-:-:S04]  /*46a0*/  SHF.L.U32 R2, R2, 0x1f, RZ ;  /* 0x0000001f02027819 */ /* 0x000fc800000006ff */
[----:B------:R-:W2:Y:S02]  /*46b0*/  SYNCS.PHASECHK.TRANS64.TRYWAIT P0, [UR4], R2 ;  /* 0x00000002ff0075a7 */ /* 0x000ea40008001104 */
[----:B--2---:R-:W-:Y:S05]  /*46c0*/  @!P0 BRA `(.L_x_87) ;  /* 0x0000006800148947 */ /* 0x004fea0003800000 */
.L_x_207:
[----:B------:R-:W-:Y:S01]  /*46d0*/  NOP ;  /* 0x0000000000007918 */ /* 0x000fe20000000000 */
[----:B-1----:R-:W1:Y:S01]  /*46e0*/  LDS R0, [UR8+0x14] ;  /* 0x00001408ff007984 */ /* 0x002e620008000800 */
[----:B------:R-:W-:Y:S01]  /*46f0*/  ULOP3.LUT UR4, UR24, 0xffff, URZ, 0xc0, !UPT ;  /* 0x0000ffff18047892 */ /* 0x000fe2000f8ec0ff */
[----:B------:R-:W-:Y:S01]  /*4700*/  UMOV UR5, 0xffff ;  /* 0x0000ffff00057882 */ /* 0x000fe20000000000 */
[----:B------:R-:W-:Y:S02]  /*4710*/  UMOV UR6, 0x1 ;  /* 0x0000000100067882 */ /* 0x000fe40000000000 */
[----:B------:R-:W-:-:S04]  /*4720*/  USHF.R.U32.HI UR4, URZ, 0x5, UR4 ;  /* 0x00000005ff047899 */ /* 0x000fc80008011604 */
[----:B------:R-:W-:Y:S02]  /*4730*/  USHF.L.U32 UR5, UR5, UR4, URZ ;  /* 0x0000000405057299 */ /* 0x000fe400080006ff */
[----:B------:R-:W-:-:S04]  /*4740*/  USHF.L.U32 UR4, UR6, UR4, URZ ;  /* 0x0000000406047299 */ /* 0x000fc800080006ff */
[----:B-1----:R-:W-:-:S04]  /*4750*/  LOP3.LUT R0, R0, UR5, RZ, 0xc0, !PT ;  /* 0x0000000500007c12 */ /* 0x002fc8000f8ec0ff */
[----:B------:R-:W-:-:S13]  /*4760*/  ISETP.NE.AND P0, PT, R0, UR5, PT ;  /* 0x0000000500007c0c */ /* 0x000fda000bf05270 */
[----:B------:R-:W-:Y:S05]  /*4770*/  @P0 BRA `(.L_x_88) ;  /* 0x0000000000580947 */ /* 0x000fea0003800000 */
[----:B------:R-:W1:Y:S02]  /*4780*/  LDS R0, [UR8+0x18] ;  /* 0x00001808ff007984 */ /* 0x000e640008000800 */
[----:B-1----:R-:W-:-:S04]  /*4790*/  LOP3.LUT R0, R0, UR4, RZ, 0xc0, !PT ;  /* 0x0000000400007c12 */ /* 0x002fc8000f8ec0ff */
[----:B------:R-:W-:-:S13]  /*47a0*/  ISETP.NE.AND P0, PT, R0, UR4, PT ;  /* 0x0000000400007c0c */ /* 0x000fda000bf05270 */
[----:B------:R-:W-:Y:S05]  /*47b0*/  @P0 BRA `(.L_x_89) ;  /* 0x00000000003c0947 */ /* 0x000fea0003800000 */
[----:B------:R-:W1:Y:S01]  /*47c0*/  S2R R2, SR_LANEID ;  /* 0x0000000000027919 */ /* 0x000e620000000000 */
[----:B------:R-:W-:-:S06]  /*47d0*/  ULOP3.LUT UR5, URZ, UR5, URZ, 0x33, !UPT ;  /* 0x00000005ff057292 */ /* 0x000fcc000f8e33ff */
[----:B------:R-:W-:-:S04]  /*47e0*/  IMAD.U32 R0, RZ, RZ, UR5 ;  /* 0x00000005ff007e24 */ /* 0x000fc8000f8e00ff */
[----:B------:R2:W4:Y:S02]  /*47f0*/  REDUX UR7, R0 ;  /* 0x00000000000773c4 */ /* 0x0005240000000000 */
[----:B------:R1:W-:Y:S01]  /*4800*/  UTCATOMSWS.AND URZ, UR5 ;  /* 0x0000000500ff79e3 */ /* 0x0003e20008000000 */
[----:B--2---:R-:W-:Y:S01]  /*4810*/  LOP3.LUT R0, RZ, UR4, RZ, 0x33, !PT ;  /* 0x00000004ff007c12 */ /* 0x004fe2000f8e33ff */
[----:B------:R-:W-:Y:S02]  /*4820*/  VOTEU.ANY UR4, UPT, PT ;  /* 0x0000000000047886 */ /* 0x000fe400038e0100 */
[----:B------:R-:W-:Y:S02]  /*4830*/  UFLO.U32 UR4, UR4 ;  /* 0x00000004000472bd */ /* 0x000fe400080e0000 */
[----:B------:R-:W2:Y:S04]  /*4840*/  REDUX UR6, R0 ;  /* 0x00000000000673c4 */ /* 0x000ea80000000000 */
[----:B-1----:R-:W-:-:S02]  /*4850*/  ISETP.EQ.U32.AND P0, PT, R2, UR4, PT ;  /* 0x0000000402007c0c */ /* 0x002fc4000bf02070 */
[----:B----4-:R-:W-:-:S11]  /*4860*/  MOV R2, UR7 ;  /* 0x0000000700027c02 */ /* 0x010fd60008000f00 */
[----:B------:R1:W-:Y:S01]  /*4870*/  @P0 ATOMS.AND RZ, [UR8+0x14], R2 ;  /* 0x00001402ffff098c */ /* 0x0003e2000a800008 */
[----:B--2---:R-:W-:-:S05]  /*4880*/  IMAD.U32 R0, RZ, RZ, UR6 ;  /* 0x00000006ff007e24 */ /* 0x004fca000f8e00ff */
[----:B------:R1:W-:Y:S01]  /*4890*/  @P0 ATOMS.AND RZ, [UR8+0x18], R0 ;  /* 0x00001800ffff098c */ /* 0x0003e2000a800008 */
[----:B------:R-:W-:Y:S05]  /*48a0*/  BRA `(.L_x_90) ;  /* 0x0000000000147947 */ /* 0x000fea0003800000 */
.L_x_89:
[----:B------:R-:W-:Y:S02]  /*48b0*/  MOV R2, 0x48d0 ;  /* 0x000048d000027802 */ /* 0x000fe40000000f00 */
[----:B---3-5:R-:W-:Y:S05]  /*48c0*/  CALL.REL.NOINC `($__internal_0_$__cuda_sm10x_tcgen05_guardrail_trap_col_being_dealloced_not_returned_by_alloc) ;  /* 0x0000006800f87944 */ /* 0x028fea0003c00000 */
[----:B------:R-:W-:Y:S05]  /*48d0*/  BRA `(.L_x_90) ;  /* 0x0000000000087947 */ /* 0x000fea0003800000 */
.L_x_88:
[----:B------:R-:W-:Y:S02]  /*48e0*/  MOV R2, 0x4900 ;  /* 0x0000490000027802 */ /* 0x000fe40000000f00 */
[----:B---3-5:R-:W-:Y:S05]  /*48f0*/  CALL.REL.NOINC `($__internal_2_$__cuda_sm10x_tcgen05_guardrail_trap_unallocated_columns_being_dealloced) ;  /* 0x0000006c00047944 */ /* 0x028fea0003c00000 */
.L_x_90:
[----:B------:R-:W-:Y:S01]  /*4900*/  NOP ;  /* 0x0000000000007918 */ /* 0x000fe20000000000 */
[----:B------:R-:W-:Y:S05]  /*4910*/  EXIT ;  /* 0x000000000000794d */ /* 0x000fea0003800000 */
.L_x_72:
[----:B------:R-:W-:-:S09]  /*4920*/  UISETP.NE.OR UP0, UPT, UR18, 0x3, !UP3 ;  /* 0x000000031200788c */ /* 0x000fd2000df05670 */
[----:B------:R-:W-:Y:S05]  /*4930*/  BRA.U UP0, `(.L_x_91) ;  /* 0x0000001100847547 */ /* 0x000fea000b800000 */
[----:B------:R-:W2:Y:S01]  /*4940*/  LDCU.64 UR4, c[0x0][0x888] ;  /* 0x00011100ff0477ac */ /* 0x000ea20008000a00 */
[----:B------:R-:W3:Y:S01]  /*4950*/  LDC.64 R12, c[0x0][0x348] ;  /* 0x0000d200ff0c7b82 */ /* 0x000ee20000000a00 */
[----:B------:R-:W-:Y:S02]  /*4960*/  HFMA2 R9, -RZ, RZ, 0, 0 ;  /* 0x00000000ff097431 */ /* 0x000fe400000001ff */
[----:B------:R-:W-:Y:S01]  /*4970*/  IMAD.MOV.U32 R11, RZ, RZ, 0x1 ;  /* 0x00000001ff0b7424 */ /* 0x000fe200078e00ff */
[----:B------:R-:W4:Y:S01]  /*4980*/  LDCU UR40, c[0x0][0x370] ;  /* 0x00006e00ff2877ac */ /* 0x000f220008000800 */
[----:B------:R-:W-:Y:S01]  /*4990*/  IMAD.MOV.U32 R10, RZ, RZ, RZ ;  /* 0x000000ffff0a7224 */ /* 0x000fe200078e00ff */
[----:B------:R-:W-:Y:S01]  /*49a0*/  MOV R3, 0x1000 ;  /* 0x0000100000037802 */ /* 0x000fe20000000f00 */
[----:B------:R-:W4:Y:S01]  /*49b0*/  LDCU.128 UR48, c[0x0][0xb10] ;  /* 0x00016200ff3077ac */ /* 0x000f220008000c00 */
[----:B------:R-:W1:Y:S01]  /*49c0*/  LDCU UR37, c[0x0][0x374] ;  /* 0x00006e80ff2577ac */ /* 0x000e620008000800 */
[----:B------:R-:W1:Y:S01]  /*49d0*/  LDCU.64 UR38, c[0x0][0x890] ;  /* 0x00011200ff2677ac */ /* 0x000e620008000a00 */
[----:B------:R-:W1:Y:S01]  /*49e0*/  LDCU UR15, c[0x0][0xb0c] ;  /* 0x00016180ff0f77ac */ /* 0x000e620008000800 */
[----:B--2---:R-:W-:Y:S01]  /*49f0*/  UISETP.NE.U32.AND UP0, UPT, UR4, URZ, UPT ;  /* 0x000000ff0400728c */ /* 0x004fe2000bf05070 */
[----:B------:R-:W2:Y:S01]  /*4a00*/  LDCU UR47, c[0x0][0xb20] ;  /* 0x00016400ff2f77ac */ /* 0x000ea20008000800 */
[----:B------:R-:W2:Y:S01]  /*4a10*/  LDCU UR4, c[0x0][0xb30] ;  /* 0x00016600ff0477ac */ /* 0x000ea20008000800 */
[----:B------:R-:W-:Y:S01]  /*4a20*/  UMOV UR21, 0x400 ;  /* 0x0000040000157882 */ /* 0x000fe20000000000 */
[----:B----4-:R-:W-:-:S02]  /*4a30*/  UIMAD.WIDE.U32 UR6, UR40, UR48, URZ ;  /* 0x00000030280672a5 */ /* 0x010fc4000f8e00ff */
[----:B-1----:R-:W-:Y:S02]  /*4a40*/  UIMAD.WIDE.U32 UR8, UR37, UR51, URZ ;  /* 0x00000033250872a5 */ /* 0x002fe4000f8e00ff */
[----:B------:R-:W-:Y:S02]  /*4a50*/  ULEA UR21, UR45, UR21, 0x18 ;  /* 0x000000152d157291 */ /* 0x000fe4000f8ec0ff */
[----:B------:R-:W-:Y:S02]  /*4a60*/  UISETP.NE.U32.AND UP6, UPT, UR38, URZ, UPT ;  /* 0x000000ff2600728c */ /* 0x000fe4000bfc5070 */
[----:B------:R-:W-:Y:S02]  /*4a70*/  UIADD3 UR43, UPT, UPT, UR21, 0x158, URZ ;  /* 0x00000158152b7890 */ /* 0x000fe4000fffe0ff */
[----:B------:R-:W-:Y:S02]  /*4a80*/  UISETP.NE.AND.EX UP5, UPT, UR5, URZ, UPT, UP0 ;  /* 0x000000ff0500728c */ /* 0x000fe4000bfa5300 */
[----:B------:R-:W-:Y:S01]  /*4a90*/  UISETP.NE.AND UP0, UPT, UR42, 0x1, UPT ;  /* 0x000000012a00788c */ /* 0x000fe2000bf05270 */
[----:B------:R-:W-:Y:S01]  /*4aa0*/  UMOV UR6, UR7 ;  /* 0x0000000700067c82 */ /* 0x000fe20008000000 */
[----:B------:R-:W-:Y:S01]  /*4ab0*/  UMOV UR44, UR9 ;  /* 0x00000009002c7c82 */ /* 0x000fe20008000000 */
[----:B------:R-:W-:-:S02]  /*4ac0*/  USEL UR41, URZ, 0x1, UP4 ;  /* 0x00000001ff297887 */ /* 0x000fc4000a000000 */
[----:B------:R-:W-:Y:S02]  /*4ad0*/  UISETP.NE.AND UP0, UPT, UR15, 0x1, UPT ;  /* 0x000000010f00788c */ /* 0x000fe4000bf05270 */
[----:B------:R-:W-:Y:S02]  /*4ae0*/  UPLOP3.LUT UP4, UPT, UPT, UPT, UPT, 0x40, 0x4 ;  /* 0x000000000004789c */ /* 0x000fe40003f8e870 */
[----:B------:R-:W-:Y:S01]  /*4af0*/  UISETP.GE.AND UP2, UPT, UR42, 0x1, UPT ;  /* 0x000000012a00788c */ /* 0x000fe2000bf46270 */
[----:B------:R-:W1:Y:S01]  /*4b00*/  LDCU.64 UR22, c[0x0][0xb28] ;  /* 0x00016500ff1677ac */ /* 0x000e620008000a00 */
[----:B------:R-:W-:Y:S02]  /*4b10*/  UISETP.NE.AND.EX UP6, UPT, UR39, URZ, UPT, UP6 ;  /* 0x000000ff2700728c */ /* 0x000fe4000bfc5360 */
[----:B------:R-:W-:Y:S02]  /*4b20*/  UIADD3 UR33, UPT, UPT, UR21, 0x140, URZ ;  /* 0x0000014015217890 */ /* 0x000fe4000fffe0ff */
[----:B------:R-:W-:-:S02]  /*4b30*/  UIADD3 UR25, UPT, UPT, UR21, 0x148, URZ ;  /* 0x0000014815197890 */ /* 0x000fc4000fffe0ff */
[----:B------:R-:W-:Y:S02]  /*4b40*/  UIADD3 UR17, UPT, UPT, UR21, 0x150, URZ ;  /* 0x0000015015117890 */ /* 0x000fe4000fffe0ff */
[----:B------:R-:W-:Y:S02]  /*4b50*/  UPRMT UR43, UR45, 0x654, UR43 ;  /* 0x000006542d2b7896 */ /* 0x000fe4000800002b */
[----:B------:R-:W-:Y:S02]  /*4b60*/  USHF.R.U32.HI UR46, URZ, UR49, UR6 ;  /* 0x00000031ff2e7299 */ /* 0x000fe40008011606 */
[----:B--2---:R-:W-:Y:S02]  /*4b70*/  USHF.R.U32.HI UR44, URZ, UR47, UR44 ;  /* 0x0000002fff2c7299 */ /* 0x004fe4000801162c */
[----:B------:R-:W-:Y:S02]  /*4b80*/  UISETP.NE.AND UP0, UPT, UR50, 0x1, UPT ;  /* 0x000000013200788c */ /* 0x000fe4000bf05270 */
[----:B---3--:R-:W-:-:S11]  /*4b90*/  UISETP.NE.AND UP3, UPT, UR4, 0x1, UPT ;  /* 0x000000010400788c */ /* 0x008fd6000bf65270 */
.L_x_102:
[C---:B------:R-:W-:Y:S02]  /*4ba0*/  LEA R8, R10.reuse, UR21, 0x3 ;  /* 0x000000150a087c11 */ /* 0x040fe4000f8e18ff */
[----:B------:R-:W-:Y:S02]  /*4bb0*/  SHF.L.U32 R0, R9, 0x1f, RZ ;  /* 0x0000001f09007819 */ /* 0x000fe400000006ff */
[----:B------:R-:W-:Y:S02]  /*4bc0*/  LEA R4, R10, UR21, 0x4 ;  /* 0x000000150a047c11 */ /* 0x000fe4000f8e20ff */
[----:B--2---:R-:W2:Y:S02]  /*4bd0*/  SYNCS.PHASECHK.TRANS64.TRYWAIT P0, [R8+URZ+0x190], R0 ;  /* 0x00019000080075a7 */ /* 0x004ea400080011ff */
[----:B--2---:R-:W-:Y:S05]  /*4be0*/  @!P0 BRA `(.L_x_92) ;  /* 0x0000006000e48947 */ /* 0x004fea0003800000 */
.L_x_208:
[----:B------:R-:W3:Y:S01]  /*4bf0*/  LDS.128 R4, [R4+0x220] ;  /* 0x0002200004047984 */ /* 0x000ee20000000c00 */
[----:B------:R-:W-:Y:S01]  /*4c00*/  UISETP.GE.AND UP0, UPT, UR42, 0x1, UPT ;  /* 0x000000012a00788c */ /* 0x000fe2000bf06270 */
[----:B------:R-:W-:Y:S01]  /*4c10*/  @!PT LDS RZ, [RZ] ;  /* 0x00000000fffff984 */ /* 0x000fe20000000800 */
[----:B------:R-:W-:Y:S01]  /*4c20*/  @!PT LDS RZ, [RZ] ;  /* 0x00000000fffff984 */ /* 0x000fe20000000800 */
[----:B------:R-:W-:Y:S01]  /*4c30*/  @!PT LDS RZ, [RZ] ;  /* 0x00000000fffff984 */ /* 0x000fe20000000800 */
[----:B------:R-:W-:Y:S01]  /*4c40*/  @!PT LDS RZ, [RZ] ;  /* 0x00000000fffff984 */ /* 0x000fe20000000800 */
[----:B------:R4:W-:Y:S06]  /*4c50*/  MEMBAR.ALL.CTA ;  /* 0x0000000000007992 */ /* 0x0009ec0000008000 */
[----:B----4-:R-:W4:Y:S01]  /*4c60*/  FENCE.VIEW.ASYNC.S ;  /* 0x00000000000073c6 */ /* 0x010f220000000000 */
[----:B---3--:R-:W-:Y:S11]  /*4c70*/  LOP3.LUT P0, RZ, R6, 0x1, RZ, 0xc0, !PT ;  /* 0x0000000106ff7812 */ /* 0x008ff6000780c0ff */
[----:B------:R-:W-:Y:S02]  /*4c80*/  @!UPT UIADD3 URZ, UPT, UPT, URZ, URZ, URZ ;  /* 0x000000fffffff290 */ /* 0x000fe4000fffe0ff */
[----:B----4-:R-:W-:Y:S01]  /*4c90*/  VOTEU.ANY UP2, P0 ;  /* 0x0000000000ff7886 */ /* 0x010fe20000040100 */
[----:B------:R-:W-:Y:S11]  /*4ca0*/  PLOP3.LUT P0, PT, PT, PT, UP2, 0x80, 0x8 ;  /* 0x000000000008781c */ /* 0x000ff60003f0f028 */
[----:B------:R-:W-:Y:S02]  /*4cb0*/  @!UPT UIADD3 URZ, UPT, UPT, URZ, URZ, URZ ;  /* 0x000000fffffff290 */ /* 0x000fe4000fffe0ff */
[----:B--2---:R-:W-:Y:S02]  /*4cc0*/  @P0 SHF.R.U32.HI R0, RZ, 0x10, R5 ;  /* 0x00000010ff000819 */ /* 0x004fe40000011605 */
[----:B------:R-:W-:Y:S02]  /*4cd0*/  @P0 MOV R2, R4 ;  /* 0x0000000400020202 */ /* 0x000fe40000000f00 */
[----:B------:R-:W-:Y:S01]  /*4ce0*/  @P0 R2UR UR4, R0 ;  /* 0x00000000000402ca */ /* 0x000fe200000e0000 */
[----:B------:R-:W-:Y:S01]  /*4cf0*/  VIADD R0, R8, 0x1a0 ;  /* 0x000001a008007836 */ /* 0x000fe20000000000 */
[----:B------:R-:W-:Y:S02]  /*4d00*/  @P0 LOP3.LUT R4, R5, 0xffff, RZ, 0xc0, !PT ;  /* 0x0000ffff05040812 */ /* 0x000fe400078ec0ff */
[----:B------:R-:W-:Y:S02]  /*4d10*/  @P0 R2UR UR6, R2 ;  /* 0x00000000020602ca */ /* 0x000fe400000e0000 */
[----:B------:R-:W-:Y:S02]  /*4d20*/  PRMT R0, RZ, 0x654, R0 ;  /* 0x00000654ff007816 */ /* 0x000fe40000000000 */
[----:B------:R-:W-:Y:S02]  /*4d30*/  @P0 R2UR UR5, R4 ;  /* 0x00000000040502ca */ /* 0x000fe400000e0000 */
[----:B------:R2:W-:Y:S03]  /*4d40*/  SYNCS.ARRIVE.TRANS64.RED.A1T0 RZ, [R0+URZ], RZ ;  /* 0x000000ff00ff79a7 */ /* 0x0005e600081004ff */
[----:B------:R-:W-:Y:S04]  /*4d50*/  @UP2 UMOV UR29, UR4 ;  /* 0x00000004001d2c82 */ /* 0x000fe80008000000 */
[----:B------:R-:W-:Y:S04]  /*4d60*/  @UP2 UMOV UR14, UR6 ;  /* 0x00000006000e2c82 */ /* 0x000fe80008000000 */
[----:B------:R-:W-:Y:S01]  /*4d70*/  @UP2 UMOV UR13, UR5 ;  /* 0x00000005000d2c82 */ /* 0x000fe20008000000 */
[----:B------:R-:W-:Y:S05]  /*4d80*/  BRA.U !UP0, `(.L_x_93) ;  /* 0x0000000108c07547 */ /* 0x000fea000b800000 */
[----:B------:R-:W-:Y:S02]  /*4d90*/  UIMAD.WIDE.U32 UR18, UR13, UR51, URZ ;  /* 0x000000330d1272a5 */ /* 0x000fe4000f8e00ff */
[----:B------:R-:W-:Y:S02]  /*4da0*/  UP2UR UR16, UPR, URZ, 0x4 ;  /* 0x00000004ff107883 */ /* 0x000fe40008000000 */
[----:B------:R-:W-:Y:S02]  /*4db0*/  UISETP.NE.AND UP2, UPT, UR50, 0x1, UPT ;  /* 0x000000013200788c */ /* 0x000fe4000bf45270 */
[----:B------:R-:W-:Y:S02]  /*4dc0*/  UIMAD.WIDE.U32 UR26, UR14, UR48, URZ ;  /* 0x000000300e1a72a5 */ /* 0x000fe4000f8e00ff */
[----:B------:R-:W-:Y:S02]  /*4dd0*/  USEL UR4, UR37, UR44, !UP2 ;  /* 0x0000002c25047287 */ /* 0x000fe4000d000000 */
[----:B------:R-:W-:Y:S02]  /*4de0*/  UISETP.NE.AND UP0, UPT, UR15, 0x1, UPT ;  /* 0x000000010f00788c */ /* 0x000fe4000bf05270 */
[----:B------:R-:W-:Y:S02]  /*4df0*/  UP2UR UR20, UPR, URZ, 0x2 ;  /* 0x00000002ff147883 */ /* 0x000fe40008000000 */
[----:B------:R-:W-:Y:S02]  /*4e00*/  UISETP.NE.AND UP1, UPT, UR42, 0x1, UPT ;  /* 0x000000012a00788c */ /* 0x000fe4000bf25270 */
[----:B-1----:R-:W-:Y:S02]  /*4e10*/  UIMAD.WIDE.U32 UR8, UR4, UR22, URZ ;  /* 0x00000016040872a5 */ /* 0x002fe4000f8e00ff */
[----:B------:R-:W-:Y:S01]  /*4e20*/  USEL UR7, UR40, UR46, !UP0 ;  /* 0x0000002e28077287 */ /* 0x000fe2000c000000 */
[----:B------:R-:W-:Y:S02]  /*4e30*/  UMOV UR5, UR19 ;  /* 0x0000001300057c82 */ /* 0x000fe40008000000 */
[----:B------:R-:W-:Y:S02]  /*4e40*/  USHF.R.U32.HI UR6, URZ, UR47, UR5 ;  /* 0x0000002fff067299 */ /* 0x000fe40008011605 */
[----:B------:R-:W-:Y:S02]  /*4e50*/  UIMAD.WIDE.U32 UR10, UR7, UR22, URZ ;  /* 0x00000016070a72a5 */ /* 0x000fe4000f8e00ff */
[----:B------:R-:W-:Y:S02]  /*4e60*/  USEL UR6, UR13, UR6, !UP2 ;  /* 0x000000060d067287 */ /* 0x000fe4000d000000 */
[----:B------:R-:W-:Y:S01]  /*4e70*/  UISETP.NE.AND UP2, UPT, UR16, URZ, UPT ;  /* 0x000000ff1000728c */ /* 0x000fe2000bf45270 */
[----:B------:R-:W-:Y:S02]  /*4e80*/  UMOV UR5, UR27 ;  /* 0x0000001b00057c82 */ /* 0x000fe40008000000 */
[----:B------:R-:W-:Y:S03]  /*4e90*/  USHF.R.U32.HI UR12, URZ, UR49, UR5 ;  /* 0x00000031ff0c7299 */ /* 0x000fe60008011605 */
[----:B------:R-:W-:Y:S02]  /*4ea0*/  UMOV UR5, UR9 ;  /* 0x0000000900057c82 */ /* 0x000fe40008000000 */
[----:B------:R-:W-:Y:S03]  /*4eb0*/  @UP1 USHF.R.U32.HI UR4, URZ, UR23, UR5 ;  /* 0x00000017ff041299 */ /* 0x000fe60008011605 */
[----:B------:R-:W-:Y:S01]  /*4ec0*/  UMOV UR5, UR11 ;  /* 0x0000000b00057c82 */ /* 0x000fe20008000000 */
[----:B------:R-:W-:Y:S02]  /*4ed0*/  UIMAD UR4, UR42, UR4, URZ ;  /* 0x000000042a0472a4 */ /* 0x000fe4000f8e02ff */
[----:B------:R-:W-:Y:S02]  /*4ee0*/  @UP1 USHF.R.U32.HI UR7, URZ, UR23, UR5 ;  /* 0x00000017ff071299 */ /* 0x000fe40008011605 */
[----:B------:R-:W-:Y:S02]  /*4ef0*/  USEL UR5, UR14, UR12, !UP0 ;  /* 0x0000000c0e057287 */ /* 0x000fe4000c000000 */
[----:B------:R-:W-:Y:S02]  /*4f00*/  UIMAD.WIDE.U32 UR10, UR6, UR22, URZ ;  /* 0x00000016060a72a5 */ /* 0x000fe4000f8e00ff */
[----:B------:R-:W-:Y:S02]  /*4f10*/  UIMAD UR8, UR42, UR7, URZ ;  /* 0x000000072a0872a4 */ /* 0x000fe4000f8e02ff */
[----:B------:R-:W-:Y:S03]  /*4f20*/  UISETP.GE.AND UP0, UPT, UR6, UR4, UPT ;  /* 0x000000040600728c */ /* 0x000fe6000bf06270 */
[----:B------:R-:W-:Y:S01]  /*4f30*/  UMOV UR4, UR11 ;  /* 0x0000000b00047c82 */ /* 0x000fe20008000000 */
[----:B------:R-:W-:Y:S02]  /*4f40*/  UISETP.GE.OR UP0, UPT, UR5, UR8, UP0 ;  /* 0x000000080500728c */ /* 0x000fe40008706670 */
[----:B------:R-:W-:Y:S02]  /*4f50*/  USHF.R.U32.HI UR4, URZ, UR23, UR4 ;  /* 0x00000017ff047299 */ /* 0x000fe40008011604 */
[----:B------:R-:W-:Y:S02]  /*4f60*/  UIMAD.WIDE.U32 UR8, UR5, UR22, URZ ;  /* 0x00000016050872a5 */ /* 0x000fe4000f8e00ff */
[----:B------:R-:W-:Y:S04]  /*4f70*/  USEL UR10, UR6, UR4, !UP1 ;  /* 0x00000004060a7287 */ /* 0x000fe8000c800000 */
[----:B------:R-:W-:Y:S01]  /*4f80*/  UIADD3 UR11, UPT, UPT, -UR10, URZ, URZ ;  /* 0x000000ff0a0b7290 */ /* 0x000fe2000fffe1ff */
[----:B------:R-:W-:Y:S02]  /*4f90*/  @!UP0 UMOV UR4, UR9 ;  /* 0x0000000900048c82 */ /* 0x000fe40008000000 */
[----:B------:R-:W-:Y:S02]  /*4fa0*/  @!UP0 USHF.R.U32.HI UR4, URZ, UR23, UR4 ;  /* 0x00000017ff048299 */ /* 0x000fe40008011604 */
[----:B------:R-:W-:Y:S02]  /*4fb0*/  UIMAD UR8, UR42, UR11, UR6 ;  /* 0x0000000b2a0872a4 */ /* 0x000fe4000f8e0206 */
[----:B------:R-:W-:Y:S02]  /*4fc0*/  @!UP0 USEL UR4, UR5, UR4, !UP1 ;  /* 0x0000000405048287 */ /* 0x000fe4000c800000 */
[----:B------:R-:W-:Y:S02]  /*4fd0*/  UISETP.NE.AND UP1, UPT, UR20, URZ, UPT ;  /* 0x000000ff1400728c */ /* 0x000fe4000bf25270 */
[----:B------:R-:W-:Y:S02]  /*4fe0*/  @!UP0 UIMAD UR8, UR7, UR8, UR4 ;  /* 0x00000008070882a4 */ /* 0x000fe4000f8e0204 */
[----:B------:R-:W-:Y:S02]  /*4ff0*/  @!UP0 UIADD3 UR9, UPT, UPT, UR10, -UR4, URZ ;  /* 0x800000040a098290 */ /* 0x000fe4000fffe0ff */
[----:B------:R-:W-:Y:S02]  /*5000*/  UIADD3 UR4, UPT, UPT, -UR5, URZ, URZ ;  /* 0x000000ff05047290 */ /* 0x000fe4000fffe1ff */
[----:B------:R-:W-:Y:S02]  /*5010*/  UIADD3 UR7, UPT, UPT, -UR6, URZ, URZ ;  /* 0x000000ff06077290 */ /* 0x000fe4000fffe1ff */
[----:B------:R-:W-:Y:S02]  /*5020*/  @!UP0 UIMAD UR6, UR9, UR42, UR5 ;  /* 0x0000002a090682a4 */ /* 0x000fe4000f8e0205 */
[----:B------:R-:W-:Y:S02]  /*5030*/  UIMAD UR14, UR15, UR4, UR14 ;  /* 0x000000040f0e72a4 */ /* 0x000fe4000f8e020e */
[----:B------:R-:W-:Y:S01]  /*5040*/  UIMAD UR13, UR50, UR7, UR13 ;  /* 0x00000007320d72a4 */ /* 0x000fe2000f8e020d */
[----:B------:R-:W-:Y:S02]  /*5050*/  @!UP0 UMOV UR5, UR8 ;  /* 0x0000000800058c82 */ /* 0x000fe40008000000 */
[----:B------:R-:W-:Y:S02]  /*5060*/  UIMAD UR14, UR5, UR15, UR14 ;  /* 0x0000000f050e72a4 */ /* 0x000fe4000f8e020e */
[----:B------:R-:W-:Y:S11]  /*5070*/  UIMAD UR13, UR6, UR50, UR13 ;  /* 0x00000032060d72a4 */ /* 0x000ff6000f8e020d */
[----:B------:R-:W-:Y:S01]  /*5080*/  @!UPT UIADD3 URZ, UPT, UPT, URZ, URZ, URZ ;  /* 0x000000fffffff290 */ /* 0x000fe2000fffe0ff */
.L_x_93:
[----:B------:R-:W3:Y:S01]  /*5090*/  @!UP3 LDCU.128 UR8, c[0x0][0xb10] ;  /* 0x00016200ff08b7ac */ /* 0x000ee20008000c00 */
[----:B------:R-:W-:Y:S02]  /*50a0*/  ISETP.NE.U32.AND P0, PT, RZ, UR38, PT ;  /* 0x00000026ff007c0c */ /* 0x000fe4000bf05070 */
[----:B------:R-:W-:Y:S02]  /*50b0*/  SHF.L.U32 R4, R11, 0x1f, RZ ;  /* 0x0000001f0b047819 */ /* 0x000fe400000006ff */
[----:B------:R-:W-:Y:S01]  /*50c0*/  ISETP.NE.AND.EX P0, PT, RZ, UR39, PT, P0 ;  /* 0x00000027ff007c0c */ /* 0x000fe2000bf05300 */
[----:B------:R-:W4:Y:S01]  /*50d0*/  @!UP3 LDCU UR5, c[0x0][0xb0c] ;  /* 0x00016180ff05b7ac */ /* 0x000f220008000800 */
[----:B------:R-:W-:Y:S02]  /*50e0*/  USHF.L.U32 UR35, UR30, 0x6, URZ ;  /* 0x000000061e237899 */ /* 0x000fe400080006ff */
[----:B------:R-:W-:Y:S02]  /*50f0*/  USHF.L.U32 UR34, UR31, 0x8, URZ ;  /* 0x000000081f227899 */ /* 0x000fe400080006ff */
[----:B---3--:R-:W-:Y:S07]  /*5100*/  UIMAD.WIDE.U32 UR6, UR14, UR8, URZ ;  /* 0x000000080e0672a5 */ /* 0x008fee000f8e00ff */
[----:B------:R-:W-:Y:S01]  /*5110*/  @!UP3 UMOV UR4, UR7 ;  /* 0x000000070004bc82 */ /* 0x000fe20008000000 */
[----:B----4-:R-:W-:Y:S02]  /*5120*/  @!UP3 UISETP.NE.AND UP0, UPT, UR5, 0x1, UPT ;  /* 0x000000010500b88c */ /* 0x010fe4000bf05270 */
[----:B------:R-:W-:Y:S02]  /*5130*/  @!UP3 USHF.R.U32.HI UR4, URZ, UR9, UR4 ;  /* 0x00000009ff04b299 */ /* 0x000fe40008011604 */
[----:B------:R-:W-:Y:S02]  /*5140*/  UIMAD.WIDE.U32 UR6, UR13, UR11, URZ ;  /* 0x0000000b0d0672a5 */ /* 0x000fe4000f8e00ff */
[----:B------:R-:W-:Y:S02]  /*5150*/  @!UP3 USEL UR8, UR14, UR4, !UP0 ;  /* 0x000000040e08b287 */ /* 0x000fe4000c000000 */
[----:B------:R-:W-:Y:S03]  /*5160*/  @!UP3 UISETP.NE.AND UP0, UPT, UR10, 0x1, UPT ;  /* 0x000000010a00b88c */ /* 0x000fe6000bf05270 */
[----:B------:R-:W-:Y:S02]  /*5170*/  @!UP3 UMOV UR6, UR7 ;  /* 0x000000070006bc82 */ /* 0x000fe40008000000 */
[----:B------:R-:W3:Y:S02]  /*5180*/  @!UP3 LDCU UR4, c[0x0][0xb20] ;  /* 0x00016400ff04b7ac */ /* 0x000ee40008000800 */
[----:B---3--:R-:W-:Y:S04]  /*5190*/  @!UP3 USHF.R.U32.HI UR6, URZ, UR4, UR6 ;  /* 0x00000004ff06b299 */ /* 0x008fe80008011606 */
[----:B------:R-:W-:Y:S04]  /*51a0*/  @!UP3 USEL UR6, UR13, UR6, !UP0 ;  /* 0x000000060d06b287 */ /* 0x000fe8000c000000 */
[----:B------:R-:W-:Y:S02]  /*51b0*/  @!UP3 UIADD3 UR4, UPT, UPT, -UR8, UR6, URZ ;  /* 0x000000060804b290 */ /* 0x000fe4000fffe1ff */
[----:B------:R-:W-:Y:S02]  /*51c0*/  @!UP3 UIADD3 UR6, UPT, UPT, UR8, -UR6, URZ ;  /* 0x800000060806b290 */ /* 0x000fe4000fffe0ff */
[----:B------:R-:W-:Y:S02]  /*51d0*/  @!UP3 UIMAD UR14, UR4, UR5, UR14 ;  /* 0x00000005040eb2a4 */ /* 0x000fe4000f8e020e */
[----:B------:R-:W-:Y:S01]  /*51e0*/  @!UP3 UIMAD UR13, UR6, UR10, UR13 ;  /* 0x0000000a060db2a4 */ /* 0x000fe2000f8e020d */
[----:B------:R-:W-:Y:S11]  /*51f0*/  BRA.U UP4, `(.L_x_94) ;  /* 0x0000000104107547 */ /* 0x000ff6000b800000 */
[----:B------:R-:W-:Y:S04]  /*5200*/  MOV R2, UR41 ;  /* 0x0000002900027c02 */ /* 0x000fe80008000f00 */
[----:B------:R-:W-:Y:S04]  /*5210*/  SHF.L.U32 R2, R2, 0x1f, RZ ;  /* 0x0000001f02027819 */ /* 0x000fe800000006ff */
[----:B------:R-:W3:Y:S02]  /*5220*/  SYNCS.PHASECHK.TRANS64.TRYWAIT P1, [UR21+0x188], R2 ;  /* 0x00018802ff0075a7 */ /* 0x000ee40008021115 */
[----:B---3--:R-:W-:Y:S05]  /*5230*/  @!P1 BRA `(.L_x_95) ;  /* 0x0000005c00649947 */ /* 0x008fea0003800000 */
.L_x_94:
[----:B------:R-:W-:Y:S05]  /*5240*/  BRA.U !UP6, `(.L_x_96) ;  /* 0x000000010e387547 */ /* 0x000fea000b800000 */
[----:B------:R-:W-:Y:S01]  /*5250*/  UPLOP3.LUT UP1, UPT, UPT, UPT, UP5, 0x80, 0x8 ;  /* 0x000000000008789c */ /* 0x000fe20003f2f050 */
[----:B--2---:R-:W-:Y:S01]  /*5260*/  HFMA2 R0, -RZ, RZ, 0, 5.9604644775390625e-08 ;  /* 0x00000001ff007431 */ /* 0x004fe200000001ff */
[----:B------:R-:W2:Y:S01]  /*5270*/  LDCU.64 UR8, c[0x0][0x358] ;  /* 0x00006b00ff0877ac */ /* 0x000ea20008000a00 */
[----:B------:R-:W-:Y:S03]  /*5280*/  IMAD.MOV.U32 R74, RZ, RZ, 0x1 ;  /* 0x00000001ff4a7424 */ /* 0x000fe600078e00ff */
[----:B------:R-:W-:Y:S05]  /*5290*/  PLOP3.LUT P1, PT, PT, PT, UP1, 0x80, 0x8 ;  /* 0x000000000008781c */ /* 0x000fea0003f2f018 */
[----:B------:R-:W3:Y:S01]  /*52a0*/  @UP1 LDCU.64 UR4, c[0x0][0x888] ;  /* 0x00011100ff0417ac */ /* 0x000ee20008000a00 */
[----:B------:R-:W-:Y:S07]  /*52b0*/  @UP1 UIMAD UR6, UR36, UR38, URZ ;  /* 0x00000026240612a4 */ /* 0x000fee000f8e02ff */
[----:B------:R-:W-:Y:S01]  /*52c0*/  @!P1 PRMT R74, R0, 0x7610, R74 ;  /* 0x00007610004a9816 */ /* 0x000fe2000000004a */
[----:B---3--:R-:W-:Y:S06]  /*52d0*/  @UP1 UIMAD.WIDE UR4, UR6, 0x4, UR4 ;  /* 0x00000004060418a5 */ /* 0x008fec000f8e0204 */
[----:B-----5:R-:W-:Y:S01]  /*52e0*/  IMAD.U32 R40, RZ, RZ, UR4 ;  /* 0x00000004ff287e24 */ /* 0x020fe2000f8e00ff */
[----:B------:R-:W-:Y:S04]  /*52f0*/  MOV R41, UR5 ;  /* 0x0000000500297c02 */ /* 0x000fe80008000f00 */
[----:B------:R-:W3:Y:S01]  /*5300*/  @!UP1 LDCU UR4, c[0x0][0x880] ;  /* 0x00011000ff0497ac */ /* 0x000ee20008000800 */
[----:B--2---:R4:W5:Y:S02]  /*5310*/  @P1 LDG.E R40, desc[UR8][R40.64] ;  /* 0x0000000828281981 */ /* 0x004964000c1e1900 */
[----:B---34-:R-:W-:Y:S07]  /*5320*/  @!P1 IMAD.U32 R40, RZ, RZ, UR4 ;  /* 0x00000004ff289e24 */ /* 0x018fee000f8e00ff */
.L_x_96:
[----:B-----5:R-:W-:Y:S01]  /*5330*/  @!P0 ISETP.EQ.AND P2, PT, R40, RZ, PT ;  /* 0x000000ff2800820c */ /* 0x020fe20003f42270 */
[----:B------:R-:W-:Y:S01]  /*5340*/  @!UPT UIADD3 URZ, UPT, UPT, URZ, URZ, URZ ;  /* 0x000000fffffff290 */ /* 0x000fe2000fffe0ff */
[----:B------:R-:W-:Y:S11]  /*5350*/  @!P0 BRA `(.L_x_97) ;  /* 0x0000000000148947 */ /* 0x000ff60003800000 */
[----:B------:R-:W-:Y:S02]  /*5360*/  LOP3.LUT P0, RZ, R74, 0xff, RZ, 0xc0, !PT ;  /* 0x000000ff4aff7812 */ /* 0x000fe4000780c0ff */
[----:B------:R-:W-:Y:S04]  /*5370*/  PLOP3.LUT P2, PT, PT, PT, UP1, 0x80, 0x8 ;  /* 0x000000000008781c */ /* 0x000fe80003f4f018 */
[----:B------:R-:W-:Y:S07]  /*5380*/  PLOP3.LUT P2, PT, P2, PT, PT, 0x8, 0x80 ;  /* 0x000000000080781c */ /* 0x000fee000174e170 */
[----:B------:R-:W-:Y:S11]  /*5390*/  @P0 ISETP.EQ.AND P2, PT, R40, RZ, PT ;  /* 0x000000ff2800020c */ /* 0x000ff60003f42270 */
[----:B------:R-:W-:Y:S02]  /*53a0*/  @!UPT UIADD3 URZ, UPT, UPT, URZ, URZ, URZ ;  /* 0x000000fffffff290 */ /* 0x000fe4000fffe0ff */
.L_x_97:
[----:B------:R-:W3:Y:S01]  /*53b0*/  SYNCS.PHASECHK.TRANS64.TRYWAIT P0, [UR21+0x160], R4 ;  /* 0x00016004ff0075a7 */ /* 0x000ee20008001115 */
[----:B------:R-:W-:Y:S04]  /*53c0*/  ELECT P1, URZ, PT ;  /* 0x0000000000ff782f */ /* 0x000fe80003820000 */
[----:B------:R-:W-:Y:S01]  /*53d0*/  PLOP3.LUT P1, PT, P2, P1, PT, 0xf2, 0x2f ;  /* 0x00000000002f781c */ /* 0x000fe20001723e72 */
[----:B------:R-:W-:Y:S01]  /*53e0*/  @!UPT UIADD3 URZ, UPT, UPT, URZ, URZ, URZ ;  /* 0x000000fffffff290 */ /* 0x000fe2000fffe0ff */
[----:B---3--:R-:W-:Y:S11]  /*53f0*/  @!P0 BRA `(.L_x_98) ;  /* 0x0000005c000c8947 */ /* 0x008ff60003800000 */
.L_x_211:
[----:B--2---:R-:W-:Y:S01]  /*5400*/  @!P1 IADD3 R2, P0, PT, R12, 0x580, RZ ;  /* 0x000005800c029810 */ /* 0x004fe20007f1e0ff */
[----:B------:R-:W-:Y:S01]  /*5410*/  VOTEU.ALL UP0, P1 ;  /* 0x0000000000ff7886 */ /* 0x000fe20000800000 */
[----:B------:R-:W-:Y:S01]  /*5420*/  UMOV UR6, 0x0 ;  /* 0x0000000000067882 */ /* 0x000fe20000000000 */
[----:B------:R-:W-:Y:S01]  /*5430*/  UMOV UR7, 0x10000000 ;  /* 0x1000000000077882 */ /* 0x000fe20000000000 */
[----:B------:R-:W-:Y:S01]  /*5440*/  @!P1 R2UR UR5, R2 ;  /* 0x00000000020592ca */ /* 0x000fe200000e0000 */
[----:B------:R-:W-:Y:S01]  /*5450*/  @!P1 IMAD.X R0, RZ, RZ, R13, P0 ;  /* 0x000000ffff009224 */ /* 0x000fe200000e060d */
[----:B------:R-:W-:Y:S01]  /*5460*/  @!UP0 UIADD3 UR32, UPT, UPT, UR21, 0x400, URZ ;  /* 0x0000040015208890 */ /* 0x000fe2000fffe0ff */
[----:B------:R-:W-:Y:S03]  /*5470*/  VOTEU.ALL UP0, P1 ;  /* 0x0000000000ff7886 */ /* 0x000fe60000800000 */
[----:B------:R-:W-:Y:S01]  /*5480*/  @!P1 R2UR UR4, R0 ;  /* 0x00000000000492ca */ /* 0x000fe200000e0000 */
[----:B------:R-:W-:Y:S06]  /*5490*/  @!P1 IMAD.MOV.U32 R0, RZ, RZ, 0x1000 ;  /* 0x00001000ff009424 */ /* 0x000fec00078e00ff */
[----:B------:R-:W-:Y:S06]  /*54a0*/  IMAD.U32 R6, RZ, RZ, UR5 ;  /* 0x00000005ff067e24 */ /* 0x000fec000f8e00ff */
[----:B------:R-:W-:Y:S01]  /*54b0*/  IMAD.U32 R7, RZ, RZ, UR4 ;  /* 0x00000004ff077e24 */ /* 0x000fe2000f8e00ff */
[----:B------:R-:W-:Y:S04]  /*54c0*/  @!P1 R2UR UR4, R6 ;  /* 0x00000000060492ca */ /* 0x000fe800000e0000 */
[----:B------:R-:W-:Y:S11]  /*54d0*/  @!P1 R2UR UR5, R7 ;  /* 0x00000000070592ca */ /* 0x000ff600000e0000 */
[----:B------:R-:W-:Y:S02]  /*54e0*/  @!UPT UIADD3 URZ, UPT, UPT, URZ, URZ, URZ ;  /* 0x000000fffffff290 */ /* 0x000fe4000fffe0ff */
[----:B------:R2:W-:Y:S01]  /*54f0*/  @!UP0 UTMALDG.3D [UR32], [UR4], desc[UR6] ;  /* 0x00000620040085b4 */ /* 0x0005e20008011000 */
[----:B------:R3:W-:Y:S01]  /*5500*/  @!P1 SYNCS.ARRIVE.TRANS64.RED.A0TR RZ, [UR21+0x140], R0 ;  /* 0x00014000ffff99a7 */ /* 0x0007e20008300415 */
[----:B--2---:R-:W-:Y:S09]  /*5510*/  UPRMT UR4, UR45, 0x654, UR33 ;  /* 0x000006542d047896 */ /* 0x004ff20008000021 */
[----:B------:R-:W-:Y:S01]  /*5520*/  SYNCS.ARRIVE.TRANS64.RED.A1T0 RZ, [UR4], RZ ;  /* 0x000000ffffff79a7 */ /* 0x000fe20008100404 */
[----:B------:R-:W2:Y:S02]  /*5530*/  SYNCS.PHASECHK.TRANS64.TRYWAIT P0, [UR21+0x168], R4 ;  /* 0x00016804ff0075a7 */ /* 0x000ea40008001115 */
[----:B--23--:R-:W-:Y:S05]  /*5540*/  @!P0 BRA `(.L_x_99) ;  /* 0x0000005800d08947 */ /* 0x00cfea0003800000 */
.L_x_213:
[----:B------:R-:W-:Y:S01]  /*5550*/  @!P1 IADD3 R2, P0, PT, R12, 0x580, RZ ;  /* 0x000005800c029810 */ /* 0x000fe20007f1e0ff */
[----:B------:R-:W-:Y:S01]  /*5560*/  VOTEU.ALL UP0, P1 ;  /* 0x0000000000ff7886 */ /* 0x000fe20000800000 */
[----:B------:R-:W-:Y:S01]  /*5570*/  UMOV UR6, 0x0 ;  /* 0x0000000000067882 */ /* 0x000fe20000000000 */
[----:B------:R-:W-:Y:S01]  /*5580*/  UMOV UR7, 0x10000000 ;  /* 0x1000000000077882 */ /* 0x000fe20000000000 */
[----:B------:R-:W-:Y:S01]  /*5590*/  @!P1 R2UR UR5, R2 ;  /* 0x00000000020592ca */ /* 0x000fe200000e0000 */
[----:B--2---:R-:W-:Y:S01]  /*55a0*/  @!P1 IMAD.X R0, RZ, RZ, R13, P0 ;  /* 0x000000ffff009224 */ /* 0x004fe200000e060d */
[----:B------:R-:W-:Y:S02]  /*55b0*/  @!UP0 UIADD3 UR26, UPT, UPT, UR34, 0x40, URZ ;  /* 0x00000040221a8890 */ /* 0x000fe4000fffe0ff */
[----:B------:R-:W-:Y:S02]  /*55c0*/  @!UP0 UIADD3 UR24, UPT, UPT, UR21, 0x1400, URZ ;  /* 0x0000140015188890 */ /* 0x000fe4000fffe0ff */
[----:B------:R-:W-:Y:S01]  /*55d0*/  @!P1 R2UR UR4, R0 ;  /* 0x00000000000492ca */ /* 0x000fe200000e0000 */
[----:B------:R-:W-:Y:S01]  /*55e0*/  VOTEU.ALL UP0, P1 ;  /* 0x0000000000ff7886 */ /* 0x000fe20000800000 */
[----:B------:R-:W-:Y:S01]  /*55f0*/  UMOV UR27, UR35 ;  /* 0x00000023001b7c82 */ /* 0x000fe20008000000 */
[----:B------:R-:W-:Y:S01]  /*5600*/  UMOV UR28, UR36 ;  /* 0x00000024001c7c82 */ /* 0x000fe20008000000 */
[----:B------:R-:W-:Y:S03]  /*5610*/  @!P1 IMAD.MOV.U32 R0, RZ, RZ, 0x1000 ;  /* 0x00001000ff009424 */ /* 0x000fe600078e00ff */
        /* <DEDUP_REMOVED lines=11> */
.L_x_215:
[----:B------:R-:W-:Y:S01]  /*56d0*/  @!P1 IADD3 R2, P0, PT, R12, 0x580, RZ ;  /* 0x000005800c029810 */ /* 0x000fe20007f1e0ff */
[----:B------:R-:W-:Y:S01]  /*56e0*/  VOTEU.ALL UP0, P1 ;  /* 0x0000000000ff7886 */ /* 0x000fe20000800000 */
[----:B------:R-:W-:Y:S01]  /*56f0*/  UMOV UR6, 0x0 ;  /* 0x0000000000067882 */ /* 0x000fe20000000000 */
[----:B------:R-:W-:Y:S01]  /*5700*/  UMOV UR7, 0x10000000 ;  /* 0x1000000000077882 */ /* 0x000fe20000000000 */
[----:B------:R-:W-:Y:S01]  /*5710*/  @!P1 R2UR UR5, R2 ;  /* 0x00000000020592ca */ /* 0x000fe200000e0000 */
[----:B--2---:R-:W-:Y:S01]  /*5720*/  @!P1 IMAD.X R0, RZ, RZ, R13, P0 ;  /* 0x000000ffff009224 */ /* 0x004fe200000e060d */
[----:B------:R-:W-:Y:S01]  /*5730*/  @!UP0 UIADD3 UR18, UPT, UPT, UR34, 0x80, URZ ;  /* 0x0000008022128890 */ /* 0x000fe2000fffe0ff */
[----:B------:R-:W-:Y:S01]  /*5740*/  VIADD R10, R10, 0x1 ;  /* 0x000000010a0a7836 */ /* 0x000fe20000000000 */
        /* <DEDUP_REMOVED lines=17> */
.L_x_217:
[----:B------:R-:W-:Y:S01]  /*5860*/  @!P1 IADD3 R2, P0, PT, R12, 0x580, RZ ;  /* 0x000005800c029810 */ /* 0x000fe20007f1e0ff */
[----:B------:R-:W-:Y:S01]  /*5870*/  VOTEU.ALL UP0, P1 ;  /* 0x0000000000ff7886 */ /* 0x000fe20000800000 */
[----:B------:R-:W-:Y:S01]  /*5880*/  UMOV UR6, 0x0 ;  /* 0x0000000000067882 */ /* 0x000fe20000000000 */
[----:B------:R-:W-:Y:S01]  /*5890*/  UMOV UR7, 0x10000000 ;  /* 0x1000000000077882 */ /* 0x000fe20000000000 */
[----:B------:R-:W-:Y:S01]  /*58a0*/  @!P1 R2UR UR5, R2 ;  /* 0x00000000020592ca */ /* 0x000fe200000e0000 */
[----:B--2---:R-:W-:Y:S01]  /*58b0*/  @!P1 IMAD.X R0, RZ, RZ, R13, P0 ;  /* 0x000000ffff009224 */ /* 0x004fe200000e060d */
[----:B------:R-:W-:Y:S01]  /*58c0*/  @!UP0 UIADD3 UR10, UPT, UPT, UR34, 0xc0, URZ ;  /* 0x000000c0220a8890 */ /* 0x000fe2000fffe0ff */
[----:B------:R-:W-:Y:S01]  /*58d0*/  R2UR UR18, R76 ;  /* 0x000000004c1272ca */ /* 0x000fe200000e0000 */
[----:B------:R-:W-:Y:S01]  /*58e0*/  @!UP0 UIADD3 UR8, UPT, UPT, UR21, 0x3400, URZ ;  /* 0x0000340015088890 */ /* 0x000fe2000fffe0ff */
[----:B------:R-:W-:Y:S01]  /*58f0*/  R2UR UR16, R77 ;  /* 0x000000004d1072ca */ /* 0x000fe200000e0000 */
[----:B------:R-:W-:Y:S01]  /*5900*/  @!UP0 UIADD3 UR9, UPT, UPT, UR21, 0x158, URZ ;  /* 0x0000015815098890 */ /* 0x000fe2000fffe0ff */
[----:B------:R-:W-:Y:S01]  /*5910*/  @!P1 R2UR UR4, R0 ;  /* 0x00000000000492ca */ /* 0x000fe200000e0000 */
[----:B------:R-:W-:Y:S01]  /*5920*/  VOTEU.ALL UP0, P1 ;  /* 0x0000000000ff7886 */ /* 0x000fe20000800000 */
[----:B------:R-:W-:Y:S01]  /*5930*/  UMOV UR11, UR35 ;  /* 0x00000023000b7c82 */ /* 0x000fe20008000000 */
[----:B------:R-:W-:Y:S01]  /*5940*/  UMOV UR12, UR36 ;  /* 0x00000024000c7c82 */ /* 0x000fe20008000000 */
[C---:B------:R-:W-:Y:S01]  /*5950*/  ISETP.NE.AND P0, PT, R10.reuse, 0x2, PT ;  /* 0x000000020a00780c */ /* 0x040fe20003f05270 */
[----:B------:R-:W-:Y:S01]  /*5960*/  UMOV UR36, UR29 ;  /* 0x0000001d00247c82 */ /* 0x000fe20008000000 */
[----:B------:R-:W-:Y:S01]  /*5970*/  IMAD.U32 R4, RZ, RZ, UR5 ;  /* 0x00000005ff047e24 */ /* 0x000fe2000f8e00ff */
[----:B------:R-:W-:Y:S01]  /*5980*/  LOP3.LUT R11, R11, 0x1, RZ, 0x3c, !PT ;  /* 0x000000010b0b7812 */ /* 0x000fe200078e3cff */
[----:B------:R-:W-:Y:S01]  /*5990*/  UPLOP3.LUT UP4, UPT, UPT, UPT, UPT, 0x80, 0x8 ;  /* 0x000000000008789c */ /* 0x000fe20003f8f070 */
[----:B------:R-:W-:Y:S01]  /*59a0*/  SEL R0, RZ, 0x1, P0 ;  /* 0x00000001ff007807 */ /* 0x000fe20000000000 */
[----:B------:R-:W-:Y:S01]  /*59b0*/  UIADD3 UR31, UPT, UPT, UR13, UR18, URZ ;  /* 0x000000120d1f7290 */ /* 0x000fe2000fffe0ff */
[----:B------:R-:W-:Y:S01]  /*59c0*/  SEL R10, R10, RZ, P0 ;  /* 0x000000ff0a0a7207 */ /* 0x000fe20000000000 */
[----:B------:R-:W-:Y:S01]  /*59d0*/  UIADD3 UR30, UPT, UPT, UR14, UR16, URZ ;  /* 0x000000100e1e7290 */ /* 0x000fe2000fffe0ff */
[----:B------:R-:W-:Y:S01]  /*59e0*/  IMAD.U32 R5, RZ, RZ, UR4 ;  /* 0x00000004ff057e24 */ /* 0x000fe2000f8e00ff */
[----:B------:R-:W-:Y:S02]  /*59f0*/  @!P1 R2UR UR4, R4 ;  /* 0x00000000040492ca */ /* 0x000fe400000e0000 */
[----:B------:R-:W-:Y:S02]  /*5a00*/  LOP3.LUT R9, R9, R0, RZ, 0x3c, !PT ;  /* 0x0000000009097212 */ /* 0x000fe400078e3cff */
[----:B------:R-:W-:Y:S11]  /*5a10*/  @!P1 R2UR UR5, R5 ;  /* 0x00000000050592ca */ /* 0x000ff600000e0000 */
[----:B------:R-:W-:Y:S02]  /*5a20*/  @!UPT UIADD3 URZ, UPT, UPT, URZ, URZ, URZ ;  /* 0x000000fffffff290 */ /* 0x000fe4000fffe0ff */
[----:B------:R2:W-:Y:S01]  /*5a30*/  @!UP0 UTMALDG.3D [UR8], [UR4], desc[UR6] ;  /* 0x00000608040085b4 */ /* 0x0005e20008011000 */
[----:B------:R2:W-:Y:S01]  /*5a40*/  @!P1 SYNCS.ARRIVE.TRANS64.RED.A0TR RZ, [UR21+0x158], R3 ;  /* 0x00015803ffff99a7 */ /* 0x0005e20008300415 */
[----:B------:R-:W-:Y:S01]  /*5a50*/  SYNCS.ARRIVE.TRANS64.RED.A1T0 RZ, [UR43], RZ ;  /* 0x000000ffffff79a7 */ /* 0x000fe2000810042b */
[----:B------:R-:W-:Y:S05]  /*5a60*/  BRA.U UP2, `(.L_x_102) ;  /* 0xfffffff1024c7547 */ /* 0x000fea000b83ffff */
[----:B------:R-:W-:-:S04]  /*5a70*/  SHF.L.U32 R2, R11, 0x1f, RZ ;  /* 0x0000001f0b027819 */ /* 0x000fc800000006ff */
[----:B------:R-:W3:Y:S02]  /*5a80*/  SYNCS.PHASECHK.TRANS64.TRYWAIT P0, [UR21+0x160], R2 ;  /* 0x00016002ff0075a7 */ /* 0x000ee40008001115 */
[----:B---3--:R-:W-:Y:S05]  /*5a90*/  @!P0 BRA `(.L_x_103) ;  /* 0x0000005400c48947 */ /* 0x008fea0003800000 */
.L_x_219:
[----:B------:R-:W4:Y:S02]  /*5aa0*/  SYNCS.PHASECHK.TRANS64.TRYWAIT P0, [UR21+0x168], R2 ;  /* 0x00016802ff0075a7 */ /* 0x000f240008001115 */
[----:B----4-:R-:W-:Y:S05]  /*5ab0*/  @!P0 BRA `(.L_x_104) ;  /* 0x0000005400d48947 */ /* 0x010fea0003800000 */
.L_x_221:
[----:B------:R-:W4:Y:S02]  /*5ac0*/  SYNCS.PHASECHK.TRANS64.TRYWAIT P0, [UR21+0x170], R2 ;  /* 0x00017002ff0075a7 */ /* 0x000f240008001115 */
[----:B----4-:R-:W-:Y:S05]  /*5ad0*/  @!P0 BRA `(.L_x_105) ;  /* 0x0000005400e48947 */ /* 0x010fea0003800000 */
.L_x_223:
[----:B---3--:R-:W-:-:S07]  /*5ae0*/  MOV R0, UR21 ;  /* 0x0000001500007c02 */ /* 0x008fce0008000f00 */
.L_x_106:
[----:B---3--:R-:W-:-:S04]  /*5af0*/  SHF.L.U32 R2, R11, 0x1f, RZ ;  /* 0x0000001f0b027819 */ /* 0x008fc800000006ff */
[----:B------:R3:W4:Y:S03]  /*5b00*/  SYNCS.PHASECHK.TRANS64.TRYWAIT P0, [R0+URZ+0x178], R2 ;  /* 0x00017802000075a7 */ /* 0x00072600080011ff */
[----:B----4-:R-:W-:Y:S05]  /*5b10*/  @!P0 NANOSLEEP.SYNCS 0x989680 ;  /* 0x009896800000895d */ /* 0x010fea0003900000 */
[----:B------:R-:W4:Y:S02]  /*5b20*/  @!P0 SYNCS.PHASECHK.TRANS64 P0, [R0+URZ+0x178], R2 ;  /* 0x00017802000085a7 */ /* 0x000f2400080010ff */
[----:B-12-4-:R-:W-:Y:S05]  /*5b30*/  @P0 EXIT ;  /* 0x000000000000094d */ /* 0x016fea0003800000 */
[----:B------:R-:W-:Y:S05]  /*5b40*/  BRA `(.L_x_106) ;  /* 0xfffffffc00e87947 */ /* 0x000fea000383ffff */
.L_x_91:
[----:B------:R-:W-:-:S06]  /*5b50*/  UISETP.GE.AND UP0, UPT, UR18, 0x4, UPT ;  /* 0x000000041200788c */ /* 0x000fcc000bf06270 */
[----:B------:R-:W-:-:S13]  /*5b60*/  PLOP3.LUT P0, PT, PT, PT, UP0, 0x80, 0x8 ;  /* 0x000000000008781c */ /* 0x000fda0003f0f008 */
[----:B-1----:R-:W-:Y:S05]  /*5b70*/  @!P0 EXIT ;  /* 0x000000000000894d */ /* 0x002fea0003800000 */
[----:B------:R-:W-:Y:S01]  /*5b80*/  BAR.SYNC.DEFER_BLOCKING 0x6, 0xa0 ;  /* 0x0182800000007b1d */ /* 0x000fe20000010000 */
[C---:B------:R-:W-:Y:S01]  /*5b90*/  IMAD.SHL.U32 R7, R85.reuse, 0x40, RZ ;  /* 0x0000004055077824 */ /* 0x040fe200078e00ff */
[C---:B------:R-:W-:Y:S01]  /*5ba0*/  LOP3.LUT R87, R85.reuse, 0x60, RZ, 0xc0, !PT ;  /* 0x0000006055577812 */ /* 0x040fe200078ec0ff */
[C---:B------:R-:W-:Y:S02]  /*5bb0*/  IMAD.SHL.U32 R4, R85.reuse, 0x20, RZ ;  /* 0x0000002055047824 */ /* 0x040fe400078e00ff */
[----:B------:R-:W-:Y:S02]  /*5bc0*/  HFMA2 R36, -RZ, RZ, 0, 0 ;  /* 0x00000000ff247431 */ /* 0x000fe400000001ff */
[----:B------:R-:W-:Y:S01]  /*5bd0*/  IMAD.SHL.U32 R5, R85, 0x8, RZ ;  /* 0x0000000855057824 */ /* 0x000fe200078e00ff */
[----:B------:R-:W-:Y:S01]  /*5be0*/  UMOV UR44, 0x400 ;  /* 0x00000400002c7882 */ /* 0x000fe20000000000 */
[----:B------:R-:W1:Y:S01]  /*5bf0*/  LDC.64 R72, c[0x0][0x8b0] ;  /* 0x00022c00ff487b82 */ /* 0x000e620000000a00 */
[----:B------:R-:W-:Y:S01]  /*5c00*/  ULEA UR44, UR45, UR44, 0x18 ;  /* 0x0000002c2d2c7291 */ /* 0x000fe2000f8ec0ff */
[----:B------:R-:W-:Y:S01]  /*5c10*/  LOP3.LUT R6, R7, 0x180, RZ, 0xc0, !PT ;  /* 0x0000018007067812 */ /* 0x000fe200078ec0ff */
[C---:B------:R-:W-:Y:S01]  /*5c20*/  IMAD.U32 R37, R85.reuse, 0x10000, RZ ;  /* 0x0001000055257824 */ /* 0x040fe200078e00ff */
[----:B------:R-:W-:Y:S01]  /*5c30*/  LOP3.LUT R4, R4, 0xc00, RZ, 0xc0, !PT ;  /* 0x00000c0004047812 */ /* 0x000fe200078ec0ff */
[----:B------:R-:W-:Y:S01]  /*5c40*/  UIADD3 UR4, UPT, UPT, UR44, 0x4400, URZ ;  /* 0x000044002c047890 */ /* 0x000fe2000fffe0ff */
[----:B------:R-:W-:Y:S01]  /*5c50*/  LOP3.LUT R5, R6, 0x30, R5, 0xf8, !PT ;  /* 0x0000003006057812 */ /* 0x000fe200078ef805 */
[----:B------:R-:W-:Y:S01]  /*5c60*/  IMAD.SHL.U32 R6, R85, 0x2, RZ ;  /* 0x0000000255067824 */ /* 0x000fe200078e00ff */
[----:B------:R-:W2:Y:S01]  /*5c70*/  LDC.64 R70, c[0x0][0x8a8] ;  /* 0x00022a00ff467b82 */ /* 0x000ea20000000a00 */
[----:B------:R-:W-:Y:S01]  /*5c80*/  LOP3.LUT R4, R4, 0x40, R7, 0xf8, !PT ;  /* 0x0000004004047812 */ /* 0x000fe200078ef807 */
[----:B------:R-:W-:Y:S01]  /*5c90*/  UIADD3 UR5, UPT, UPT, UR44, 0x400, URZ ;  /* 0x000004002c057890 */ /* 0x000fe2000fffe0ff */
[----:B------:R-:W-:Y:S01]  /*5ca0*/  LOP3.LUT R37, R37, 0x600000, RZ, 0xc0, !PT ;  /* 0x0060000025257812 */ /* 0x000fe200078ec0ff */
[----:B------:R-:W-:Y:S01]  /*5cb0*/  IMAD.MOV.U32 R84, RZ, RZ, RZ ;  /* 0x000000ffff547224 */ /* 0x000fe200078e00ff */
[----:B------:R-:W-:Y:S01]  /*5cc0*/  LOP3.LUT R85, R85, 0x2, RZ, 0xc0, !PT ;  /* 0x0000000255557812 */ /* 0x000fe200078ec0ff */
[----:B------:R-:W-:Y:S01]  /*5cd0*/  IMAD.MOV.U32 R79, RZ, RZ, RZ ;  /* 0x000000ffff4f7224 */ /* 0x000fe200078e00ff */
[----:B------:R-:W-:-:S02]  /*5ce0*/  LOP3.LUT R5, R5, 0x20, R6, 0x78, !PT ;  /* 0x0000002005057812 */ /* 0x000fc400078e7806 */
[----:B------:R-:W-:Y:S01]  /*5cf0*/  CS2R R82, SRZ ;  /* 0x0000000000527805 */ /* 0x000fe2000001ff00 */
[----:B------:R-:W3:Y:S01]  /*5d00*/  LDS R0, [UR44+0x240] ;  /* 0x0002402cff007984 */ /* 0x000ee20008000800 */
[----:B------:R-:W-:Y:S01]  /*5d10*/  LOP3.LUT R4, R4, 0x200, R7, 0xf8, !PT ;  /* 0x0000020004047812 */ /* 0x000fe200078ef807 */
[----:B------:R-:W-:Y:S01]  /*5d20*/  IMAD.U32 R88, RZ, RZ, UR5 ;  /* 0x00000005ff587e24 */ /* 0x000fe2000f8e00ff */
[----:B------:R-:W-:Y:S01]  /*5d30*/  MOV R81, RZ ;  /* 0x000000ff00517202 */ /* 0x000fe20000000f00 */
[----:B------:R-:W-:Y:S01]  /*5d40*/  IMAD.MOV R80, RZ, RZ, -R85 ;  /* 0x000000ffff507224 */ /* 0x000fe200078e0a55 */
[----:B------:R-:W-:Y:S01]  /*5d50*/  LOP3.LUT R69, R4, R5, RZ, 0xfc, !PT ;  /* 0x0000000504457212 */ /* 0x000fe200078efcff */
[----:B------:R-:W-:Y:S01]  /*5d60*/  IMAD.U32 R86, RZ, RZ, UR4 ;  /* 0x00000004ff567e24 */ /* 0x000fe2000f8e00ff */
[----:B------:R-:W4:Y:S01]  /*5d70*/  LDCU UR58, c[0x0][0x370] ;  /* 0x00006e00ff3a77ac */ /* 0x000f220008000800 */
[----:B------:R-:W1:Y:S01]  /*5d80*/  LDCU.64 UR62, c[0x0][0x348] ;  /* 0x00006900ff3e77ac */ /* 0x000e620008000a00 */
[----:B------:R-:W1:Y:S01]  /*5d90*/  LDCU UR43, c[0x0][0xb0c] ;  /* 0x00016180ff2b77ac */ /* 0x000e620008000800 */
[----:B------:R-:W1:Y:S01]  /*5da0*/  LDCU UR39, c[0x0][0xb30] ;  /* 0x00016600ff2777ac */ /* 0x000e620008000800 */
[----:B------:R-:W1:Y:S01]  /*5db0*/  LDCU.64 UR56, c[0x0][0x888] ;  /* 0x00011100ff3877ac */ /* 0x000e620008000a00 */
[----:B------:R-:W1:Y:S01]  /*5dc0*/  LDCU.64 UR40, c[0x0][0xb28] ;  /* 0x00016500ff2877ac */ /* 0x000e620008000a00 */
[----:B------:R-:W1:Y:S01]  /*5dd0*/  LDCU.64 UR60, c[0x0][0x890] ;  /* 0x00011200ff3c77ac */ /* 0x000e620008000a00 */
[----:B------:R-:W1:Y:S01]  /*5de0*/  LDCU.128 UR52, c[0x0][0xb10] ;  /* 0x00016200ff3477ac */ /* 0x000e620008000c00 */
[----:B------:R-:W1:Y:S02]  /*5df0*/  LDCU UR47, c[0x0][0x374] ;  /* 0x00006e80ff2f77ac */ /* 0x000e640008000800 */
[----:B-1234-:R-:W-:-:S07]  /*5e00*/  IMAD.IADD R37, R0, 0x1, R37 ;  /* 0x0000000100257824 */ /* 0x01efce00078e0225 */
.L_x_148:
[----:B------:R-:W-:Y:S02]  /*5e10*/  LEA R3, R79, UR44, 0x3 ;  /* 0x0000002c4f037c11 */ /* 0x000fe4000f8e18ff */
[----:B------:R-:W-:Y:S02]  /*5e20*/  SHF.L.U32 R0, R83, 0x1f, RZ ;  /* 0x0000001f53007819 */ /* 0x000fe400000006ff */
[----:B-1----:R-:W-:Y:S02]  /*5e30*/  LEA R4, R79, UR44, 0x4 ;  /* 0x0000002c4f047c11 */ /* 0x002fe4000f8e20ff */
[----:B------:R-:W1:Y:S02]  /*5e40*/  SYNCS.PHASECHK.TRANS64.TRYWAIT P0, [R3+URZ+0x190], R0 ;  /* 0x00019000030075a7 */ /* 0x000e6400080011ff */
[----:B-1----:R-:W-:Y:S05]  /*5e50*/  @!P0 BRA `(.L_x_107) ;  /* 0x00000054001c8947 */ /* 0x002fea0003800000 */
.L_x_224:
        /* <DEDUP_REMOVED lines=8> */
[----:B--2---:R-:W-:Y:S11]  /*5ee0*/  LOP3.LUT P0, RZ, R6, 0x1, RZ, 0xc0, !PT ;  /* 0x0000000106ff7812 */ /* 0x004ff6000780c0ff */
[----:B------:R-:W-:Y:S02]  /*5ef0*/  @!UPT UIADD3 URZ, UPT, UPT, URZ, URZ, URZ ;  /* 0x000000fffffff290 */ /* 0x000fe4000fffe0ff */
[----:B---3--:R-:W-:Y:S01]  /*5f00*/  VOTEU.ANY UP1, P0 ;  /* 0x0000000000ff7886 */ /* 0x008fe20000020100 */
[----:B------:R-:W-:Y:S01]  /*5f10*/  PLOP3.LUT P0, PT, PT, PT, UP1, 0x80, 0x8 ;  /* 0x000000000008781c */ /* 0x000fe20003f0f018 */
[----:B------:R-:W-:Y:S11]  /*5f20*/  UP2UR UR46, UPR, URZ, 0x2 ;  /* 0x00000002ff2e7883 */ /* 0x000ff60008000000 */
[----:B------:R-:W-:Y:S01]  /*5f30*/  @!UPT UIADD3 URZ, UPT, UPT, URZ, URZ, URZ ;  /* 0x000000fffffff290 */ /* 0x000fe2000fffe0ff */
[----:B-1----:R-:W-:Y:S02]  /*5f40*/  @P0 SHF.R.U32.HI R0, RZ, 0x10, R5 ;  /* 0x00000010ff000819 */ /* 0x002fe40000011605 */
        /* <DEDUP_REMOVED lines=12> */
[----:B------:R-:W2:Y:S01]  /*6010*/  LDCU UR12, c[0x0][0xb20] ;  /* 0x00016400ff0c77ac */ /* 0x000ea20008000800 */
[----:B------:R-:W-:Y:S02]  /*6020*/  UIMAD.WIDE.U32 UR4, UR47, UR55, URZ ;  /* 0x000000372f0472a5 */ /* 0x000fe4000f8e00ff */
[----:B------:R-:W-:Y:S02]  /*6030*/  UIMAD.WIDE.U32 UR6, UR58, UR52, URZ ;  /* 0x000000343a0672a5 */ /* 0x000fe4000f8e00ff */
[----:B------:R-:W-:Y:S02]  /*6040*/  UISETP.NE.AND UP0, UPT, UR54, 0x1, UPT ;  /* 0x000000013600788c */ /* 0x000fe4000bf05270 */
[----:B------:R-:W-:Y:S02]  /*6050*/  UIMAD.WIDE.U32 UR8, UR37, UR55, URZ ;  /* 0x00000037250872a5 */ /* 0x000fe4000f8e00ff */
[----:B------:R-:W-:Y:S02]  /*6060*/  UIMAD.WIDE.U32 UR10, UR38, UR52, URZ ;  /* 0x00000034260a72a5 */ /* 0x000fe4000f8e00ff */
[----:B------:R-:W-:Y:S02]  /*6070*/  UISETP.NE.AND UP1, UPT, UR43, 0x1, UPT ;  /* 0x000000012b00788c */ /* 0x000fe4000bf25270 */
[----:B------:R-:W-:Y:S01]  /*6080*/  UISETP.NE.AND UP2, UPT, UR42, 0x1, UPT ;  /* 0x000000012a00788c */ /* 0x000fe2000bf45270 */
[----:B------:R-:W-:Y:S02]  /*6090*/  UMOV UR4, UR5 ;  /* 0x0000000500047c82 */ /* 0x000fe40008000000 */
[----:B--2---:R-:W-:Y:S03]  /*60a0*/  USHF.R.U32.HI UR5, URZ, UR12, UR4 ;  /* 0x0000000cff057299 */ /* 0x004fe60008011604 */
[----:B------:R-:W-:Y:S02]  /*60b0*/  UMOV UR4, UR7 ;  /* 0x0000000700047c82 */ /* 0x000fe40008000000 */
[----:B------:R-:W-:Y:S02]  /*60c0*/  USHF.R.U32.HI UR7, URZ, UR53, UR4 ;  /* 0x00000035ff077299 */ /* 0x000fe40008011604 */
[----:B------:R-:W-:Y:S02]  /*60d0*/  USEL UR4, UR47, UR5, !UP0 ;  /* 0x000000052f047287 */ /* 0x000fe4000c000000 */
[----:B------:R-:W-:Y:S01]  /*60e0*/  USEL UR7, UR58, UR7, !UP1 ;  /* 0x000000073a077287 */ /* 0x000fe2000c800000 */
[----:B------:R-:W-:Y:S01]  /*60f0*/  UMOV UR5, UR9 ;  /* 0x0000000900057c82 */ /* 0x000fe20008000000 */
[----:B------:R-:W-:Y:S02]  /*6100*/  UIMAD.WIDE.U32 UR8, UR4, UR40, URZ ;  /* 0x00000028040872a5 */ /* 0x000fe4000f8e00ff */
[----:B------:R-:W-:Y:S03]  /*6110*/  USHF.R.U32.HI UR6, URZ, UR12, UR5 ;  /* 0x0000000cff067299 */ /* 0x000fe60008011605 */
[----:B------:R-:W-:Y:S01]  /*6120*/  UMOV UR5, UR11 ;  /* 0x0000000b00057c82 */ /* 0x000fe20008000000 */
[----:B------:R-:W-:Y:S02]  /*6130*/  UIMAD.WIDE.U32 UR10, UR7, UR40, URZ ;  /* 0x00000028070a72a5 */ /* 0x000fe4000f8e00ff */
[----:B------:R-:W-:Y:S02]  /*6140*/  USHF.R.U32.HI UR12, URZ, UR53, UR5 ;  /* 0x00000035ff0c7299 */ /* 0x000fe40008011605 */
[----:B------:R-:W-:Y:S01]  /*6150*/  USEL UR6, UR37, UR6, !UP0 ;  /* 0x0000000625067287 */ /* 0x000fe2000c000000 */
[----:B------:R-:W-:Y:S02]  /*6160*/  UMOV UR5, UR9 ;  /* 0x0000000900057c82 */ /* 0x000fe40008000000 */
[----:B------:R-:W-:Y:S01]  /*6170*/  UMOV UR10, UR11 ;  /* 0x0000000b000a7c82 */ /* 0x000fe20008000000 */
[----:B------:R-:W-:Y:S02]  /*6180*/  @UP2 USHF.R.U32.HI UR4, URZ, UR41, UR5 ;  /* 0x00000029ff042299 */ /* 0x000fe40008011605 */
[----:B------:R-:W-:Y:S02]  /*6190*/  @UP2 USHF.R.U32.HI UR7, URZ, UR41, UR10 ;  /* 0x00000029ff072299 */ /* 0x000fe4000801160a */
[----:B------:R-:W-:Y:S02]  /*61a0*/  UIMAD UR4, UR42, UR4, URZ ;  /* 0x000000042a0472a4 */ /* 0x000fe4000f8e02ff */
[----:B------:R-:W-:Y:S02]  /*61b0*/  UIMAD.WIDE.U32 UR10, UR6, UR40, URZ ;  /* 0x00000028060a72a5 */ /* 0x000fe4000f8e00ff */
[----:B------:R-:W-:Y:S02]  /*61c0*/  USEL UR5, UR38, UR12, !UP1 ;  /* 0x0000000c26057287 */ /* 0x000fe4000c800000 */
[----:B------:R-:W-:Y:S02]  /*61d0*/  UIMAD UR8, UR42, UR7, URZ ;  /* 0x000000072a0872a4 */ /* 0x000fe4000f8e02ff */
[----:B------:R-:W-:Y:S03]  /*61e0*/  UISETP.GE.AND UP0, UPT, UR6, UR4, UPT ;  /* 0x000000040600728c */ /* 0x000fe6000bf06270 */
[----:B------:R-:W-:Y:S01]  /*61f0*/  UMOV UR4, UR11 ;  /* 0x0000000b00047c82 */ /* 0x000fe20008000000 */
[----:B------:R-:W-:Y:S02]  /*6200*/  UISETP.GE.OR UP0, UPT, UR5, UR8, UP0 ;  /* 0x000000080500728c */ /* 0x000fe40008706670 */
[----:B------:R-:W-:Y:S02]  /*6210*/  USHF.R.U32.HI UR4, URZ, UR41, UR4 ;  /* 0x00000029ff047299 */ /* 0x000fe40008011604 */
[----:B------:R-:W-:Y:S02]  /*6220*/  UIMAD.WIDE.U32 UR8, UR5, UR40, URZ ;  /* 0x00000028050872a5 */ /* 0x000fe4000f8e00ff */
[----:B------:R-:W-:Y:S02]  /*6230*/  USEL UR11, UR6, UR4, !UP2 ;  /* 0x00000004060b7287 */ /* 0x000fe4000d000000 */
[----:B------:R-:W-:Y:S02]  /*6240*/  UIADD3 UR8, UPT, UPT, -UR5, URZ, URZ ;  /* 0x000000ff05087290 */ /* 0x000fe4000fffe1ff */
[----:B------:R-:W-:Y:S01]  /*6250*/  UIADD3 UR10, UPT, UPT, -UR11, URZ, URZ ;  /* 0x000000ff0b0a7290 */ /* 0x000fe2000fffe1ff */
[----:B------:R-:W-:Y:S01]  /*6260*/  @!UP0 UMOV UR4, UR9 ;  /* 0x0000000900048c82 */ /* 0x000fe20008000000 */
[----:B------:R-:W-:Y:S02]  /*6270*/  UIADD3 UR9, UPT, UPT, -UR6, URZ, URZ ;  /* 0x000000ff06097290 */ /* 0x000fe4000fffe1ff */
[----:B------:R-:W-:Y:S02]  /*6280*/  @!UP0 USHF.R.U32.HI UR4, URZ, UR41, UR4 ;  /* 0x00000029ff048299 */ /* 0x000fe40008011604 */
[----:B------:R-:W-:Y:S02]  /*6290*/  UIMAD UR10, UR42, UR10, UR6 ;  /* 0x0000000a2a0a72a4 */ /* 0x000fe4000f8e0206 */
[----:B------:R-:W-:Y:S04]  /*62a0*/  @!UP0 USEL UR4, UR5, UR4, !UP2 ;  /* 0x0000000405048287 */ /* 0x000fe8000d000000 */
[----:B------:R-:W-:Y:S02]  /*62b0*/  @!UP0 UIMAD UR10, UR7, UR10, UR4 ;  /* 0x0000000a070a82a4 */ /* 0x000fe4000f8e0204 */
[----:B------:R-:W-:Y:S02]  /*62c0*/  @!UP0 UIADD3 UR11, UPT, UPT, UR11, -UR4, URZ ;  /* 0x800000040b0b8290 */ /* 0x000fe4000fffe0ff */
[----:B------:R-:W-:Y:S02]  /*62d0*/  UIMAD UR7, UR43, UR8, UR38 ;  /* 0x000000082b0772a4 */ /* 0x000fe4000f8e0226 */
[----:B------:R-:W-:Y:S02]  /*62e0*/  @!UP0 UIMAD UR6, UR11, UR42, UR5 ;  /* 0x0000002a0b0682a4 */ /* 0x000fe4000f8e0205 */
[----:B------:R-:W-:Y:S01]  /*62f0*/  UIMAD UR4, UR54, UR9, UR37 ;  /* 0x00000009360472a4 */ /* 0x000fe2000f8e0225 */
[----:B------:R-:W-:Y:S02]  /*6300*/  @!UP0 UMOV UR5, UR10 ;  /* 0x0000000a00058c82 */ /* 0x000fe40008000000 */
[----:B------:R-:W-:Y:S02]  /*6310*/  UIMAD UR38, UR5, UR43, UR7 ;  /* 0x0000002b052672a4 */ /* 0x000fe4000f8e0207 */
[----:B------:R-:W-:Y:S11]  /*6320*/  UIMAD UR37, UR6, UR54, UR4 ;  /* 0x00000036062572a4 */ /* 0x000ff6000f8e0204 */
[----:B------:R-:W-:Y:S01]  /*6330*/  @!UPT UIADD3 URZ, UPT, UPT, URZ, URZ, URZ ;  /* 0x000000fffffff290 */ /* 0x000fe2000fffe0ff */
.L_x_108:
[----:B------:R-:W-:Y:S01]  /*6340*/  UISETP.NE.AND UP0, UPT, UR39, 0x1, UPT ;  /* 0x000000012700788c */ /* 0x000fe2000bf05270 */
[----:B------:R-:W-:Y:S01]  /*6350*/  R2UR UR11, R88 ;  /* 0x00000000580b72ca */ /* 0x000fe200000e0000 */
[----:B------:R-:W-:Y:S01]  /*6360*/  USHF.L.U32 UR50, UR30, 0x6, URZ ;  /* 0x000000061e327899 */ /* 0x000fe200080006ff */
[----:B------:R-:W-:Y:S01]  /*6370*/  IADD3 R79, PT, PT, R79, 0x1, RZ ;  /* 0x000000014f4f7810 */ /* 0x000fe20007ffe0ff */
[----:B------:R-:W-:Y:S07]  /*6380*/  USHF.L.U32 UR49, UR31, 0x8, URZ ;  /* 0x000000081f317899 */ /* 0x000fee00080006ff */
[----:B------:R-:W2:Y:S01]  /*6390*/  @!UP0 LDCU.128 UR12, c[0x0][0xb10] ;  /* 0x00016200ff0c87ac */ /* 0x000ea20008000c00 */
[----:B------:R-:W3:Y:S01]  /*63a0*/  @!UP0 LDCU UR5, c[0x0][0xb0c] ;  /* 0x00016180ff0587ac */ /* 0x000ee20008000800 */
[----:B------:R-:W4:Y:S01]  /*63b0*/  @!UP0 LDCU UR10, c[0x0][0xb20] ;  /* 0x00016400ff0a87ac */ /* 0x000f220008000800 */
[----:B--2---:R-:W-:Y:S02]  /*63c0*/  UIMAD.WIDE.U32 UR8, UR38, UR12, URZ ;  /* 0x0000000c260872a5 */ /* 0x004fe4000f8e00ff */
[----:B------:R-:W-:Y:S02]  /*63d0*/  UIMAD.WIDE.U32 UR6, UR37, UR15, URZ ;  /* 0x0000000f250672a5 */ /* 0x000fe4000f8e00ff */
[----:B------:R-:W-:Y:S03]  /*63e0*/  @!UP0 UISETP.NE.AND UP1, UPT, UR14, 0x1, UPT ;  /* 0x000000010e00888c */ /* 0x000fe6000bf25270 */
[----:B------:R-:W-:Y:S01]  /*63f0*/  @!UP0 UMOV UR4, UR9 ;  /* 0x0000000900048c82 */ /* 0x000fe20008000000 */
[----:B---3--:R-:W-:Y:S02]  /*6400*/  @!UP0 UISETP.NE.AND UP2, UPT, UR5, 0x1, UPT ;  /* 0x000000010500888c */ /* 0x008fe4000bf45270 */
[----:B------:R-:W-:Y:S01]  /*6410*/  @!UP0 USHF.R.U32.HI UR4, URZ, UR13, UR4 ;  /* 0x0000000dff048299 */ /* 0x000fe20008011604 */
[----:B------:R-:W-:Y:S02]  /*6420*/  @!UP0 UMOV UR6, UR7 ;  /* 0x0000000700068c82 */ /* 0x000fe40008000000 */
[----:B----4-:R-:W-:Y:S02]  /*6430*/  @!UP0 USHF.R.U32.HI UR6, URZ, UR10, UR6 ;  /* 0x0000000aff068299 */ /* 0x010fe40008011606 */
[----:B------:R-:W-:Y:S02]  /*6440*/  @!UP0 USEL UR7, UR38, UR4, !UP2 ;  /* 0x0000000426078287 */ /* 0x000fe4000d000000 */
[----:B------:R-:W-:Y:S04]  /*6450*/  @!UP0 USEL UR6, UR37, UR6, !UP1 ;  /* 0x0000000625068287 */ /* 0x000fe8000c800000 */
[----:B------:R-:W-:Y:S02]  /*6460*/  @!UP0 UIADD3 UR4, UPT, UPT, -UR7, UR6, URZ ;  /* 0x0000000607048290 */ /* 0x000fe4000fffe1ff */
[----:B------:R-:W-:Y:S02]  /*6470*/  @!UP0 UIADD3 UR6, UPT, UPT, UR7, -UR6, URZ ;  /* 0x8000000607068290 */ /* 0x000fe4000fffe0ff */
[----:B------:R-:W-:Y:S02]  /*6480*/  @!UP0 UIMAD UR38, UR4, UR5, UR38 ;  /* 0x00000005042682a4 */ /* 0x000fe4000f8e0226 */
[----:B------:R-:W-:Y:S02]  /*6490*/  @!UP0 UIMAD UR37, UR6, UR14, UR37 ;  /* 0x0000000e062582a4 */ /* 0x000fe4000f8e0225 */
[----:B------:R-:W-:Y:S09]  /*64a0*/  ULOP3.LUT UP0, URZ, UR11, 0x1b0, URZ, 0xc0, !UPT ;  /* 0x000001b00bff7892 */ /* 0x000ff2000f80c0ff */
[----:B------:R-:W-:Y:S05]  /*64b0*/  BRA.U !UP0, `(.L_x_109) ;  /* 0x0000000108407547 */ /* 0x000fea000b800000 */
[----:B------:R-:W2:Y:S01]  /*64c0*/  LDCU.64 UR8, c[0x4][0x88] ;  /* 0x01001100ff0877ac */ /* 0x000ea20008000a00 */
[----:B------:R-:W-:Y:S01]  /*64d0*/  MOV R3, 0x0 ;  /* 0x0000000000037802 */ /* 0x000fe20000000f00 */
[----:B------:R-:W-:Y:S02]  /*64e0*/  HFMA2 R12, -RZ, RZ, 0, 5.9604644775390625e-08 ;  /* 0x00000001ff0c7431 */ /* 0x000fe400000001ff */
[----:B------:R-:W-:Y:S02]  /*64f0*/  IMAD.MOV.U32 R8, RZ, RZ, 0x70 ;  /* 0x00000070ff087424 */ /* 0x000fe400078e00ff */
[----:B------:R-:W-:Y:S01]  /*6500*/  IMAD.MOV.U32 R13, RZ, RZ, RZ ;  /* 0x000000ffff0d7224 */ /* 0x000fe200078e00ff */
[----:B------:R-:W3:Y:S01]  /*6510*/  LDCU.64 UR6, c[0x4][0x90] ;  /* 0x01001200ff0677ac */ /* 0x000ee20008000a00 */
[----:B------:R-:W4:Y:S01]  /*6520*/  LDC.64 R2, c[0x4][R3] ;  /* 0x0100000003027b82 */ /* 0x000f220000000a00 */
[----:B------:R-:W1:Y:S01]  /*6530*/  LDCU.64 UR4, c[0x4][0x8] ;  /* 0x01000100ff0477ac */ /* 0x000e620008000a00 */
[----:B--2---:R-:W-:Y:S01]  /*6540*/  MOV R5, UR9 ;  /* 0x0000000900057c02 */ /* 0x004fe20008000f00 */
[----:B------:R-:W-:Y:S01]  /*6550*/  IMAD.U32 R4, RZ, RZ, UR8 ;  /* 0x00000008ff047e24 */ /* 0x000fe2000f8e00ff */
[----:B---3--:R-:W-:Y:S01]  /*6560*/  MOV R7, UR7 ;  /* 0x0000000700077c02 */ /* 0x008fe20008000f00 */
[----:B------:R-:W-:Y:S01]  /*6570*/  IMAD.U32 R6, RZ, RZ, UR6 ;  /* 0x00000006ff067e24 */ /* 0x000fe2000f8e00ff */
[----:B-1----:R-:W-:Y:S01]  /*6580*/  MOV R11, UR5 ;  /* 0x00000005000b7c02 */ /* 0x002fe20008000f00 */
[----:B------:R-:W-:Y:S02]  /*6590*/  IMAD.U32 R10, RZ, RZ, UR4 ;  /* 0x00000004ff0a7e24 */ /* 0x000fe4000f8e00ff */
[----:B------:R-:W-:Y:S07]  /*65a0*/  LEPC R20, `(.L_x_109) ;  /* 0x000000001014794e */ /* 0x000fee0000000000 */
[----:B----45:R-:W-:Y:S05]  /*65b0*/  CALL.ABS.NOINC R2 ;  /* 0x0000000002007343 */ /* 0x030fea0003c00000 */
.L_x_109:
[----:B------:R-:W-:Y:S01]  /*65c0*/  LOP3.LUT P0, RZ, R86, 0x1b0, RZ, 0xc0, !PT ;  /* 0x000001b056ff7812 */ /* 0x000fe2000780c0ff */
[----:B------:R-:W-:Y:S11]  /*65d0*/  BSSY.RECONVERGENT B6, `(.L_x_110) ;  /* 0x0000013000067945 */ /* 0x000ff60003800200 */
[----:B------:R-:W-:Y:S01]  /*65e0*/  @!UPT UIADD3 URZ, UPT, UPT, URZ, URZ, URZ ;  /* 0x000000fffffff290 */ /* 0x000fe2000fffe0ff */
[----:B------:R-:W-:Y:S05]  /*65f0*/  @!P0 BRA `(.L_x_111) ;  /* 0x0000000000408947 */ /* 0x000fea0003800000 */
        /* <DEDUP_REMOVED lines=16> */
.L_x_111:
[----:B------:R-:W-:Y:S05]  /*6700*/  BSYNC.RECONVERGENT B6 ;  /* 0x0000000000067941 */ /* 0x000fea0003800200 */
.L_x_110:
[----:B------:R-:W-:Y:S01]  /*6710*/  R2UR UR4, R78 ;  /* 0x000000004e0472ca */ /* 0x000fe200000e0000 */
[----:B------:R-:W-:Y:S01]  /*6720*/  UISETP.NE.U32.AND UP0, UPT, UR60, URZ, UPT ;  /* 0x000000ff3c00728c */ /* 0x000fe2000bf05070 */
[----:B------:R-:W-:Y:S02]  /*6730*/  ISETP.NE.U32.AND P4, PT, R72, RZ, PT ;  /* 0x000000ff4800720c */ /* 0x000fe40003f85070 */
[----:B------:R-:W-:Y:S01]  /*6740*/  ISETP.NE.U32.AND P2, PT, RZ, UR56, PT ;  /* 0x00000038ff007c0c */ /* 0x000fe2000bf45070 */
[----:B------:R-:W-:Y:S01]  /*6750*/  UISETP.NE.AND.EX UP1, UPT, UR61, URZ, UPT, UP0 ;  /* 0x000000ff3d00728c */ /* 0x000fe2000bf25300 */
[----:B------:R-:W-:Y:S01]  /*6760*/  ISETP.NE.AND.EX P4, PT, R73, RZ, PT, P4 ;  /* 0x000000ff4900720c */ /* 0x000fe20003f85340 */
[----:B------:R-:W-:Y:S01]  /*6770*/  UPLOP3.LUT UP0, UPT, UPT, UPT, UPT, 0x40, 0x4 ;  /* 0x000000000004789c */ /* 0x000fe20003f0e870 */
[----:B------:R-:W-:Y:S05]  /*6780*/  ISETP.NE.AND.EX P2, PT, RZ, UR57, PT, P2 ;  /* 0x00000039ff007c0c */ /* 0x000fea000bf45320 */
[----:B------:R-:W-:Y:S06]  /*6790*/  UISETP.NE.AND UP2, UPT, UR4, URZ, UPT ;  /* 0x000000ff0400728c */ /* 0x000fec000bf45270 */
[----:B------:R-:W-:Y:S05]  /*67a0*/  PLOP3.LUT P1, PT, PT, PT, UP2, 0x80, 0x8 ;  /* 0x000000000008781c */ /* 0x000fea0003f2f028 */
[----:B------:R-:W-:Y:S06]  /*67b0*/  @UP2 UPLOP3.LUT UP0, UPT, UPT, UPT, UP1, 0x80, 0x8 ;  /* 0x000000000008289c */ /* 0x000fec0003f0f010 */
[----:B------:R-:W-:Y:S01]  /*67c0*/  PLOP3.LUT P0, PT, PT, PT, UP0, 0x80, 0x8 ;  /* 0x000000000008781c */ /* 0x000fe20003f0f008 */
[----:B------:R-:W-:Y:S01]  /*67d0*/  @!UPT UIADD3 URZ, UPT, UPT, URZ, URZ, URZ ;  /* 0x000000fffffff290 */ /* 0x000fe2000fffe0ff */
[----:B------:R-:W-:Y:S11]  /*67e0*/  BRA.U !UP1, `(.L_x_112) ;  /* 0x00000001093c7547 */ /* 0x000ff6000b800000 */
[----:B------:R-:W-:Y:S01]  /*67f0*/  UISETP.NE.U32.AND UP0, UPT, UR56, URZ, UPT ;  /* 0x000000ff3800728c */ /* 0x000fe2000bf05070 */
[----:B-1----:R-:W-:Y:S01]  /*6800*/  HFMA2 R0, -RZ, RZ, 0, 5.9604644775390625e-08 ;  /* 0x00000001ff007431 */ /* 0x002fe200000001ff */
[----:B------:R-:W1:Y:S01]  /*6810*/  LDCU.64 UR8, c[0x0][0x358] ;  /* 0x00006b00ff0877ac */ /* 0x000e620008000a00 */
[----:B------:R-:W-:Y:S01]  /*6820*/  IMAD.MOV.U32 R74, RZ, RZ, 0x1 ;  /* 0x00000001ff4a7424 */ /* 0x000fe200078e00ff */
[----:B------:R-:W-:Y:S06]  /*6830*/  UISETP.NE.AND.EX UP0, UPT, UR57, URZ, UPT, UP0 ;  /* 0x000000ff3900728c */ /* 0x000fec000bf05300 */
[----:B------:R-:W-:Y:S05]  /*6840*/  PLOP3.LUT P3, PT, PT, PT, UP0, 0x80, 0x8 ;  /* 0x000000000008781c */ /* 0x000fea0003f6f008 */
[----:B------:R-:W2:Y:S01]  /*6850*/  @UP0 LDCU.64 UR4, c[0x0][0x888] ;  /* 0x00011100ff0407ac */ /* 0x000ea20008000a00 */
[----:B------:R-:W-:Y:S07]  /*6860*/  @UP0 UIMAD UR6, UR36, UR60, URZ ;  /* 0x0000003c240602a4 */ /* 0x000fee000f8e02ff */
[----:B------:R-:W-:Y:S01]  /*6870*/  @!P3 PRMT R74, R0, 0x7610, R74 ;  /* 0x00007610004ab816 */ /* 0x000fe2000000004a */
[----:B--2---:R-:W-:Y:S06]  /*6880*/  @UP0 UIMAD.WIDE UR4, UR6, 0x4, UR4 ;  /* 0x00000004060408a5 */ /* 0x004fec000f8e0204 */
[----:B-----5:R-:W-:Y:S01]  /*6890*/  IMAD.U32 R40, RZ, RZ, UR4 ;  /* 0x00000004ff287e24 */ /* 0x020fe2000f8e00ff */
[----:B------:R-:W-:Y:S04]  /*68a0*/  MOV R41, UR5 ;  /* 0x0000000500297c02 */ /* 0x000fe80008000f00 */
[----:B------:R-:W2:Y:S01]  /*68b0*/  @!UP0 LDCU UR4, c[0x0][0x880] ;  /* 0x00011000ff0487ac */ /* 0x000ea20008000800 */
[----:B-1----:R3:W5:Y:S02]  /*68c0*/  @P3 LDG.E R40, desc[UR8][R40.64] ;  /* 0x0000000828283981 */ /* 0x002764000c1e1900 */
[----:B--23--:R-:W-:Y:S02]  /*68d0*/  @!P3 IMAD.U32 R40, RZ, RZ, UR4 ;  /* 0x00000004ff28be24 */ /* 0x00cfe4000f8e00ff */
.L_x_112:
[----:B------:R-:W-:Y:S05]  /*68e0*/  @!P4 BRA `(.L_x_113) ;  /* 0x000000000024c947 */ /* 0x000fea0003800000 */
[----:B------:R-:W-:Y:S01]  /*68f0*/  ISETP.NE.U32.AND P3, PT, R70, RZ, PT ;  /* 0x000000ff4600720c */ /* 0x000fe20003f65070 */
[----:B------:R-:W2:Y:S03]  /*6900*/  LDCU.64 UR4, c[0x0][0x358] ;  /* 0x00006b00ff0477ac */ /* 0x000ea60008000a00 */
[----:B------:R-:W-:Y:S11]  /*6910*/  ISETP.NE.AND.EX P3, PT, R71, RZ, PT, P3 ;  /* 0x000000ff4700720c */ /* 0x000ff60003f65330 */
[----:B------:R-:W-:Y:S02]  /*6920*/  @!UPT UIADD3 URZ, UPT, UPT, URZ, URZ, URZ ;  /* 0x000000fffffff290 */ /* 0x000fe4000fffe0ff */
[----:B------:R-:W3:Y:S01]  /*6930*/  @P3 LDC.64 R2, c[0x0][0x8a8] ;  /* 0x00022a00ff023b82 */ /* 0x000ee20000000a00 */
[----:B-1----:R-:W-:Y:S04]  /*6940*/  @P3 IMAD R0, R72, UR36, RZ ;  /* 0x0000002448003c24 */ /* 0x002fe8000f8e02ff */
[----:B---3--:R-:W-:Y:S05]  /*6950*/  @P3 IMAD.WIDE R2, R0, 0x4, R2 ;  /* 0x0000000400023825 */ /* 0x008fea00078e0202 */
[----:B--2--5:R2:W5:Y:S02]  /*6960*/  @P3 LDG.E R38, desc[UR4][R2.64] ;  /* 0x0000000402263981 */ /* 0x024564000c1e1900 */
[----:B--2---:R-:W3:Y:S02]  /*6970*/  @!P3 LDC R38, c[0x0][0x8a0] ;  /* 0x00022800ff26bb82 */ /* 0x004ee40000000800 */
.L_x_113:
[----:B-----5:R-:W-:Y:S01]  /*6980*/  ISETP.NE.AND P4, PT, R40, RZ, PT ;  /* 0x000000ff2800720c */ /* 0x020fe20003f85270 */
[----:B------:R-:W-:Y:S01]  /*6990*/  BSSY B1, `(.L_x_114) ;  /* 0x0000042000017945 */ /* 0x000fe20003800000 */
[----:B------:R-:W-:Y:S01]  /*69a0*/  SEL R5, RZ, 0xffffffff, P2 ;  /* 0xffffffffff057807 */ /* 0x000fe20001000000 */
[----:B------:R-:W-:Y:S01]  /*69b0*/  IMAD.MOV.U32 R53, RZ, RZ, 0x1 ;  /* 0x00000001ff357424 */ /* 0x000fe200078e00ff */
[----:B------:R-:W-:Y:S02]  /*69c0*/  LOP3.LUT P3, RZ, R74, 0xff, RZ, 0xc0, !PT ;  /* 0x000000ff4aff7812 */ /* 0x000fe4000786c0ff */
[----:B------:R-:W-:Y:S02]  /*69d0*/  CS2R R46, SRZ ;  /* 0x00000000002e7805 */ /* 0x000fe4000001ff00 */
[----:B-1----:R-:W-:Y:S02]  /*69e0*/  @P1 SEL R0, RZ, 0xffffffff, P4 ;  /* 0xffffffffff001807 */ /* 0x002fe40002000000 */
[----:B------:R-:W-:Y:S02]  /*69f0*/  CS2R R44, SRZ ;  /* 0x00000000002c7805 */ /* 0x000fe4000001ff00 */
[----:B------:R-:W-:Y:S02]  /*6a00*/  LEA R2, R82, UR44, 0x3 ;  /* 0x0000002c52027c11 */ /* 0x000fe4000f8e18ff */
[----:B------:R-:W-:Y:S02]  /*6a10*/  CS2R R50, SRZ ;  /* 0x0000000000327805 */ /* 0x000fe4000001ff00 */
[----:B------:R-:W-:Y:S02]  /*6a20*/  @P0 SEL R0, R5, R0, !P3 ;  /* 0x0000000005000207 */ /* 0x000fe40005800000 */
[----:B------:R-:W-:Y:S02]  /*6a30*/  CS2R R48, SRZ ;  /* 0x0000000000307805 */ /* 0x000fe4000001ff00 */
[----:B------:R-:W-:Y:S02]  /*6a40*/  LEA R52, R36, UR44, 0x3 ;  /* 0x0000002c24347c11 */ /* 0x000fe4000f8e18ff */
[----:B------:R-:W-:Y:S02]  /*6a50*/  @P1 LOP3.LUT R0, R0, 0x1, RZ, 0xc0, !PT ;  /* 0x0000000100001812 */ /* 0x000fe400078ec0ff */
[----:B------:R-:W-:Y:S02]  /*6a60*/  SHF.L.U32 R3, R84, 0x1f, RZ ;  /* 0x0000001f54037819 */ /* 0x000fe400000006ff */
[----:B------:R-:W-:Y:S02]  /*6a70*/  ISETP.NE.U32.OR P6, PT, R0, 0x1, !P1 ;  /* 0x000000010000780c */ /* 0x000fe40004fc5470 */
[----:B------:R-:W-:Y:S02]  /*6a80*/  PLOP3.LUT P2, PT, PT, PT, UP1, 0x80, 0x8 ;  /* 0x000000000008781c */ /* 0x000fe40003f4f018 */
[----:B------:R-:W-:Y:S02]  /*6a90*/  LEA.HI R39, R36, R36, RZ, 0x1 ;  /* 0x0000002424277211 */ /* 0x000fe400078f08ff */
[----:B------:R-:W-:Y:S02]  /*6aa0*/  SEL R4, RZ, 0xffffffff, P4 ;  /* 0xffffffffff047807 */ /* 0x000fe40002000000 */
[----:B------:R-:W-:Y:S05]  /*6ab0*/  P2R R61, PR, RZ, 0x40 ;  /* 0x00000040ff3d7803 */ /* 0x000fea0000000000 */
[----:B------:R-:W-:Y:S02]  /*6ac0*/  @P6 SHF.L.U32 R0, R81, 0x1f, RZ ;  /* 0x0000001f51006819 */ /* 0x000fe400000006ff */
[----:B------:R-:W-:Y:S02]  /*6ad0*/  @P2 SEL R4, R5, R4, !P3 ;  /* 0x0000000405042207 */ /* 0x000fe40005800000 */
[----:B------:R1:W2:Y:S02]  /*6ae0*/  @P6 SYNCS.PHASECHK.TRANS64.TRYWAIT P1, [R2+URZ+0x140], R0 ;  /* 0x00014000020065a7 */ /* 0x0002a400080211ff */
[----:B------:R-:W-:Y:S04]  /*6af0*/  LOP3.LUT R4, R4, 0x1, RZ, 0xc0, !PT ;  /* 0x0000000104047812 */ /* 0x000fe800078ec0ff */
[----:B------:R-:W-:Y:S04]  /*6b00*/  ISETP.NE.U32.AND P5, PT, R4, 0x1, PT ;  /* 0x000000010400780c */ /* 0x000fe80003fa5070 */
[----:B------:R-:W-:Y:S01]  /*6b10*/  P2R R54, PR, RZ, 0x20 ;  /* 0x00000020ff367803 */ /* 0x000fe20000000000 */
[----:B------:R4:W3:Y:S01]  /*6b20*/  SYNCS.PHASECHK.TRANS64.TRYWAIT P0, [R52+URZ+0x1b0], R3 ;  /* 0x0001b003340075a7 */ /* 0x0008e200080011ff */
[C---:B-1----:R-:W-:Y:S01]  /*6b30*/  IMAD.SHL.U32 R0, R39.reuse, 0x80, RZ ;  /* 0x0000008027007824 */ /* 0x042fe200078e00ff */
[----:B------:R-:W-:Y:S04]  /*6b40*/  LOP3.LUT R39, R39, 0xffe, RZ, 0xc0, !PT ;  /* 0x00000ffe27277812 */ /* 0x000fe800078ec0ff */
[----:B------:R-:W-:Y:S01]  /*6b50*/  LOP3.LUT R0, R0, 0xffffff00, RZ, 0xc0, !PT ;  /* 0xffffff0000007812 */ /* 0x000fe200078ec0ff */
[----:B------:R-:W-:Y:S04]  /*6b60*/  IMAD.IADD R39, R36, 0x1, -R39 ;  /* 0x0000000124277824 */ /* 0x000fe800078e0a27 */
[----:B------:R-:W-:Y:S04]  /*6b70*/  IMAD.IADD R0, R37, 0x1, R0 ;  /* 0x0000000125007824 */ /* 0x000fe800078e0200 */
[----:B------:R-:W-:Y:S01]  /*6b80*/  IMAD R39, R39, 0x100000, R0 ;  /* 0x0010000027277824 */ /* 0x000fe200078e0200 */
[----:B--2---:R-:W-:Y:S01]  /*6b90*/  @P6 SEL R53, RZ, 0x1, !P1 ;  /* 0x00000001ff356807 */ /* 0x004fe20004800000 */
[----:B----4-:R-:W-:Y:S06]  /*6ba0*/  @!P6 BRA `(.L_x_115) ;  /* 0x000000000080e947 */ /* 0x010fec0003800000 */
[----:B------:R-:W-:Y:S01]  /*6bb0*/  @P5 IMAD R5, R82, 0x1000, R69 ;  /* 0x0000100052055824 */ /* 0x000fe200078e0245 */
[----:B------:R-:W-:Y:S01]  /*6bc0*/  ISETP.NE.AND P1, PT, R53, RZ, PT ;  /* 0x000000ff3500720c */ /* 0x000fe20003f25270 */
[----:B------:R-:W-:Y:S01]  /*6bd0*/  BSSY B0, `(.L_x_116) ;  /* 0x000000b000007945 */ /* 0x000fe20003800000 */
[----:B------:R-:W-:Y:S01]  /*6be0*/  CS2R R50, SRZ ;  /* 0x0000000000327805 */ /* 0x000fe2000001ff00 */
[----:B------:R-:W-:Y:S01]  /*6bf0*/  @P5 VIADD R4, R5, UR44 ;  /* 0x0000002c05045c36 */ /* 0x000fe20008000000 */
[----:B------:R-:W-:Y:S02]  /*6c00*/  CS2R R48, SRZ ;  /* 0x0000000000307805 */ /* 0x000fe4000001ff00 */
[----:B------:R-:W-:Y:S02]  /*6c10*/  CS2R R46, SRZ ;  /* 0x00000000002e7805 */ /* 0x000fe4000001ff00 */
[----:B------:R-:W-:Y:S01]  /*6c20*/  CS2R R44, SRZ ;  /* 0x00000000002c7805 */ /* 0x000fe2000001ff00 */
[----:B------:R-:W-:Y:S04]  /*6c30*/  @P5 IMAD R4, R85, -0x10, R4 ;  /* 0xfffffff055045824 */ /* 0x000fe800078e0204 */
[----:B------:R-:W-:Y:S05]  /*6c40*/  @P1 BRA `(.L_x_117) ;  /* 0x00000000000c1947 */ /* 0x000fea0003800000 */
[----:B------:R-:W-:Y:S04]  /*6c50*/  SHF.L.U32 R0, R81, 0x1f, RZ ;  /* 0x0000001f51007819 */ /* 0x000fe800000006ff */
[----:B------:R-:W1:Y:S02]  /*6c60*/  SYNCS.PHASECHK.TRANS64.TRYWAIT P1, [R2+URZ+0x140], R0 ;  /* 0x00014000020075a7 */ /* 0x000e6400080211ff */
[----:B-1----:R-:W-:Y:S05]  /*6c70*/  @!P1 BRA `(.L_x_118) ;  /* 0x0000004400a89947 */ /* 0x002fea0003800000 */
.L_x_117:
[----:B------:R-:W-:Y:S05]  /*6c80*/  BSYNC B0 ;  /* 0x0000000000007941 */ /* 0x000fea0003800000 */
.L_x_116:
[----:B------:R-:W-:Y:S01]  /*6c90*/  ISETP.NE.AND P1, PT, R54, RZ, PT ;  /* 0x000000ff3600720c */ /* 0x000fe20003f25270 */
[----:B-1----:R-:W-:Y:S02]  /*6ca0*/  VIADD R2, R2, 0x160 ;  /* 0x0000016002027836 */ /* 0x002fe40000000000 */
[----:B------:R-:W-:Y:S02]  /*6cb0*/  IMAD.U32 R0, RZ, RZ, UR45 ;  /* 0x0000002dff007e24 */ /* 0x000fe4000f8e00ff */
[----:B------:R-:W-:Y:S03]  /*6cc0*/  VIADD R82, R82, 0x1 ;  /* 0x0000000152527836 */ /* 0x000fe60000000000 */
[----:B------:R-:W-:Y:S05]  /*6cd0*/  PRMT R0, R0, 0x654, R2 ;  /* 0x0000065400007816 */ /* 0x000fea0000000002 */
[----:B------:R1:W2:Y:S04]  /*6ce0*/  @P1 LDS.128 R48, [R5+UR44+0x400] ;  /* 0x0004002c05301984 */ /* 0x0002a80008000c00 */
[----:B------:R1:W4:Y:S01]  /*6cf0*/  @P1 LDS.128 R44, [R4+0x410] ;  /* 0x00041000042c1984 */ /* 0x0003220000000c00 */
[C---:B------:R-:W-:Y:S01]  /*6d00*/  ISETP.NE.AND P1, PT, R82.reuse, 0x4, PT ;  /* 0x000000045200780c */ /* 0x040fe20003f25270 */
[----:B------:R-:W-:Y:S01]  /*6d10*/  @!PT LDS RZ, [RZ] ;  /* 0x00000000fffff984 */ /* 0x000fe20000000800 */
[----:B------:R-:W-:Y:S01]  /*6d20*/  @!PT LDS RZ, [RZ] ;  /* 0x00000000fffff984 */ /* 0x000fe20000000800 */
[----:B------:R-:W-:Y:S01]  /*6d30*/  @!PT LDS RZ, [RZ] ;  /* 0x00000000fffff984 */ /* 0x000fe20000000800 */
[----:B------:R-:W-:Y:S01]  /*6d40*/  @!PT LDS RZ, [RZ] ;  /* 0x00000000fffff984 */ /* 0x000fe20000000800 */
[----:B------:R5:W-:Y:S06]  /*6d50*/  MEMBAR.ALL.CTA ;  /* 0x0000000000007992 */ /* 0x000bec0000008000 */
[----:B-----5:R-:W5:Y:S01]  /*6d60*/  FENCE.VIEW.ASYNC.S ;  /* 0x00000000000073c6 */ /* 0x020f620000000000 */
[----:B------:R-:W-:Y:S01]  /*6d70*/  SEL R82, R82, RZ, P1 ;  /* 0x000000ff52527207 */ /* 0x000fe20000800000 */
[----:B-----5:R5:W-:Y:S02]  /*6d80*/  SYNCS.ARRIVE.TRANS64.RED.A1T0 RZ, [R0+URZ], RZ ;  /* 0x000000ff00ff79a7 */ /* 0x020be400081004ff */
[----:B-----5:R-:W-:Y:S04]  /*6d90*/  SEL R0, RZ, 0x1, P1 ;  /* 0x00000001ff007807 */ /* 0x020fe80000800000 */
[----:B-12---:R-:W-:Y:S02]  /*6da0*/  LOP3.LUT R81, R81, R0, RZ, 0x3c, !PT ;  /* 0x0000000051517212 */ /* 0x006fe400078e3cff */
.L_x_115:
[----:B------:R-:W-:Y:S05]  /*6db0*/  BSYNC B1 ;  /* 0x0000000000017941 */ /* 0x000fea0003800000 */
.L_x_114:
[----:B------:R-:W-:Y:S04]  /*6dc0*/  SHF.R.U32.HI R0, RZ, 0x15, R39 ;  /* 0x00000015ff007819 */ /* 0x000fe80000011627 */
[----:B------:R-:W-:Y:S01]  /*6dd0*/  LOP3.LUT P1, RZ, R0, 0x3, R75, 0x48, !PT ;  /* 0x0000000300ff7812 */ /* 0x000fe2000782484b */
[----:B------:R-:W-:Y:S01]  /*6de0*/  @!UPT UIADD3 URZ, UPT, UPT, URZ, URZ, URZ ;  /* 0x000000fffffff290 */ /* 0x000fe2000fffe0ff */
[----:B---3--:R-:W-:Y:S11]  /*6df0*/  @P0 BRA `(.L_x_119) ;  /* 0x0000000000080947 */ /* 0x008ff60003800000 */
[----:B------:R-:W1:Y:S02]  /*6e00*/  SYNCS.PHASECHK.TRANS64.TRYWAIT P0, [R52+URZ+0x1b0], R3 ;  /* 0x0001b003340075a7 */ /* 0x000e6400080011ff */
[----:B-1----:R-:W-:Y:S05]  /*6e10*/  @!P0 BRA `(.L_x_120) ;  /* 0x0000004400548947 */ /* 0x002fea0003800000 */
.L_x_119:
[----:B------:R-:W-:Y:S05]  /*6e20*/  @!P1 BRA `(.L_x_121) ;  /* 0x0000000000409947 */ /* 0x000fea0003800000 */
[----:B------:R-:W2:Y:S01]  /*6e30*/  LDCU.64 UR8, c[0x4][0x78] ;  /* 0x01000f00ff0877ac */ /* 0x000ea20008000a00 */
[----:B-1----:R-:W-:Y:S01]  /*6e40*/  MOV R3, 0x0 ;  /* 0x0000000000037802 */ /* 0x002fe20000000f00 */
[----:B------:R-:W-:Y:S02]  /*6e50*/  HFMA2 R12, -RZ, RZ, 0, 5.9604644775390625e-08 ;  /* 0x00000001ff0c7431 */ /* 0x000fe400000001ff */
[----:B------:R-:W-:Y:S02]  /*6e60*/  IMAD.MOV.U32 R8, RZ, RZ, 0x192 ;  /* 0x00000192ff087424 */ /* 0x000fe400078e00ff */
[----:B------:R-:W-:Y:S01]  /*6e70*/  IMAD.MOV.U32 R13, RZ, RZ, RZ ;  /* 0x000000ffff0d7224 */ /* 0x000fe200078e00ff */
[----:B------:R-:W1:Y:S01]  /*6e80*/  LDCU.64 UR6, c[0x4][0x80] ;  /* 0x01001000ff0677ac */ /* 0x000e620008000a00 */
[----:B------:R-:W3:Y:S01]  /*6e90*/  LDC.64 R2, c[0x4][R3] ;  /* 0x0100000003027b82 */ /* 0x000ee20000000a00 */
[----:B------:R-:W5:Y:S01]  /*6ea0*/  LDCU.64 UR4, c[0x4][0x18] ;  /* 0x01000300ff0477ac */ /* 0x000f620008000a00 */
[----:B--2---:R-:W-:Y:S01]  /*6eb0*/  MOV R5, UR9 ;  /* 0x0000000900057c02 */ /* 0x004fe20008000f00 */
[----:B------:R-:W-:Y:S01]  /*6ec0*/  IMAD.U32 R4, RZ, RZ, UR8 ;  /* 0x00000008ff047e24 */ /* 0x000fe2000f8e00ff */
[----:B-1----:R-:W-:Y:S01]  /*6ed0*/  MOV R7, UR7 ;  /* 0x0000000700077c02 */ /* 0x002fe20008000f00 */
[----:B------:R-:W-:Y:S01]  /*6ee0*/  IMAD.U32 R6, RZ, RZ, UR6 ;  /* 0x00000006ff067e24 */ /* 0x000fe2000f8e00ff */
[----:B-----5:R-:W-:Y:S01]  /*6ef0*/  MOV R11, UR5 ;  /* 0x00000005000b7c02 */ /* 0x020fe20008000f00 */
[----:B------:R-:W-:Y:S02]  /*6f00*/  IMAD.U32 R10, RZ, RZ, UR4 ;  /* 0x00000004ff0a7e24 */ /* 0x000fe4000f8e00ff */
[----:B------:R-:W-:Y:S07]  /*6f10*/  LEPC R20, `(.L_x_121) ;  /* 0x000000001014794e */ /* 0x000fee0000000000 */
[----:B---34-:R-:W-:Y:S05]  /*6f20*/  CALL.ABS.NOINC R2 ;  /* 0x0000000002007343 */ /* 0x018fea0003c00000 */
.L_x_121:
[----:B------:R-:W-:Y:S05]  /*6f30*/  WARPSYNC.ALL ;  /* 0x0000000000007948 */ /* 0x000fea0003800000 */
[----:B------:R-:W-:Y:S01]  /*6f40*/  R2UR UR4, R39 ;  /* 0x00000000270472ca */ /* 0x000fe200000e0000 */
[----:B------:R-:W-:Y:S01]  /*6f50*/  BSSY.RECONVERGENT B0, `(.L_x_122) ;  /* 0x00000a0000007945 */ /* 0x000fe20003800200 */
[C---:B------:R-:W-:Y:S02]  /*6f60*/  SHF.L.U32 R2, R48.reuse, 0x10, RZ ;  /* 0x0000001030027819 */ /* 0x040fe400000006ff */
[C---:B-1----:R-:W-:Y:S02]  /*6f70*/  PRMT R3, R48.reuse, 0x8880, RZ ;  /* 0x0000888030037816 */ /* 0x042fe400000000ff */
[----:B------:R-:W-:Y:S02]  /*6f80*/  SHF.L.U32 R41, R48, 0x8, RZ ;  /* 0x0000000830297819 */ /* 0x000fe400000006ff */
[----:B------:R-:W-:Y:S02]  /*6f90*/  SHF.L.U32 R42, R49, 0x10, RZ ;  /* 0x00000010312a7819 */ /* 0x000fe400000006ff */
[----:B------:R-:W-:Y:S02]  /*6fa0*/  IADD3 R60, PT, PT, R69, UR44, RZ ;  /* 0x0000002c453c7c10 */ /* 0x000fe4000fffe0ff */
[----:B------:R-:W-:Y:S01]  /*6fb0*/  SHF.R.S32.HI R42, RZ, 0x18, R42 ;  /* 0x00000018ff2a7819 */ /* 0x000fe2000001142a */
[----:B------:R-:W-:Y:S01]  /*6fc0*/  LDTM.16dp32bit_t0_t15.x32 R4, tmem[UR4] ;  /* 0x00000004000479ee */ /* 0x000fe20008a80000 */
[----:B------:R-:W1:Y:S01]  /*6fd0*/  LDTM.16dp32bit_t16_t31.x32 R4, tmem[UR4+0x20] ;  /* 0x00002004000479ee */ /* 0x000e620008aa0000 */
[----:B------:R-:W-:Y:S02]  /*6fe0*/  SHF.L.U32 R55, R80, 0x4, RZ ;  /* 0x0000000450377819 */ /* 0x000fe400000006ff */
[----:B------:R-:W-:Y:S02]  /*6ff0*/  ISETP.NE.AND P0, PT, R87, RZ, PT ;  /* 0x000000ff5700720c */ /* 0x000fe40003f05270 */
[----:B------:R-:W-:Y:S02]  /*7000*/  IADD3 R89, PT, PT, R60, R55, RZ ;  /* 0x000000373c597210 */ /* 0x000fe40007ffe0ff */
[----:B------:R-:W-:Y:S01]  /*7010*/  ISETP.NE.AND P6, PT, R61, RZ, PT ;  /* 0x000000ff3d00720c */ /* 0x000fe20003fc5270 */
[C---:B-1----:R-:W-:Y:S01]  /*7020*/  IMAD R0, R38.reuse, R4, RZ ;  /* 0x0000000426007224 */ /* 0x042fe200078e02ff */
[----:B------:R-:W-:Y:S01]  /*7030*/  SHF.R.S32.HI R4, RZ, 0x18, R2 ;  /* 0x00000018ff047819 */ /* 0x000fe20000011402 */
[C---:B------:R-:W-:Y:S01]  /*7040*/  IMAD R2, R38.reuse, R5, RZ ;  /* 0x0000000526027224 */ /* 0x040fe200078e02ff */
[----:B------:R-:W-:Y:S01]  /*7050*/  SHF.R.S32.HI R5, RZ, 0x18, R41 ;  /* 0x00000018ff057819 */ /* 0x000fe20000011429 */
[----:B------:R-:W-:Y:S01]  /*7060*/  IMAD R0, R3, R40, R0 ;  /* 0x0000002803007224 */ /* 0x000fe200078e0200 */
[----:B------:R-:W-:Y:S01]  /*7070*/  PRMT R41, R49, 0x8880, RZ ;  /* 0x0000888031297816 */ /* 0x000fe200000000ff */
[----:B------:R-:W-:Y:S02]  /*7080*/  IMAD R3, R38, R6, RZ ;  /* 0x0000000626037224 */ /* 0x000fe400078e02ff */
[-C--:B------:R-:W-:Y:S01]  /*7090*/  IMAD R2, R4, R40.reuse, R2 ;  /* 0x0000002804027224 */ /* 0x080fe200078e0202 */
[----:B------:R-:W-:Y:S01]  /*70a0*/  SHF.R.S32.HI R4, RZ, 0x18, R48 ;  /* 0x00000018ff047819 */ /* 0x000fe20000011430 */
[----:B------:R-:W-:Y:S02]  /*70b0*/  IMAD R7, R38, R7, RZ ;  /* 0x0000000726077224 */ /* 0x000fe400078e02ff */
[-C--:B------:R-:W-:Y:S02]  /*70c0*/  IMAD R3, R5, R40.reuse, R3 ;  /* 0x0000002805037224 */ /* 0x080fe400078e0203 */
[----:B------:R-:W-:Y:S02]  /*70d0*/  IMAD R7, R4, R40, R7 ;  /* 0x0000002804077224 */ /* 0x000fe400078e0207 */
[C---:B------:R-:W-:Y:S02]  /*70e0*/  IMAD R6, R38.reuse, R11, RZ ;  /* 0x0000000b26067224 */ /* 0x040fe400078e02ff */
[C---:B------:R-:W-:Y:S01]  /*70f0*/  IMAD R11, R38.reuse, R16, RZ ;  /* 0x00000010260b7224 */ /* 0x040fe200078e02ff */
[----:B------:R-:W-:Y:S01]  /*7100*/  I2IP.S8.S32.SAT R56, R7, R3, RZ ;  /* 0x0000000307387239 */ /* 0x000fe200000014ff */
[C---:B------:R-:W-:Y:S02]  /*7110*/  IMAD R16, R38.reuse, R21, RZ ;  /* 0x0000001526107224 */ /* 0x040fe400078e02ff */
[----:B------:R-:W-:Y:S01]  /*7120*/  IMAD R21, R38, R26, RZ ;  /* 0x0000001a26157224 */ /* 0x000fe200078e02ff */
[----:B------:R-:W-:Y:S01]  /*7130*/  I2IP.S8.S32.SAT R56, R2, R0, R56 ;  /* 0x0000000002387239 */ /* 0x000fe20000001438 */
[C---:B------:R-:W-:Y:S01]  /*7140*/  IMAD R26, R38.reuse, R31, RZ ;  /* 0x0000001f261a7224 */ /* 0x040fe200078e02ff */
[----:B------:R-:W-:Y:S01]  /*7150*/  SHF.R.S32.HI R2, RZ, 0x18, R49 ;  /* 0x00000018ff027819 */ /* 0x000fe20000011431 */
[C---:B------:R-:W-:Y:S02]  /*7160*/  IMAD R3, R38.reuse, R8, RZ ;  /* 0x0000000826037224 */ /* 0x040fe400078e02ff */
[----:B------:R-:W-:Y:S02]  /*7170*/  IMAD.SHL.U32 R31, R49, 0x100, RZ ;  /* 0x00000100311f7824 */ /* 0x000fe400078e00ff */
[C---:B------:R-:W-:Y:S02]  /*7180*/  IMAD R8, R38.reuse, R13, RZ ;  /* 0x0000000d26087224 */ /* 0x040fe400078e02ff */
[C---:B------:R-:W-:Y:S01]  /*7190*/  IMAD R13, R38.reuse, R18, RZ ;  /* 0x00000012260d7224 */ /* 0x040fe200078e02ff */
[----:B------:R-:W-:Y:S01]  /*71a0*/  SHF.R.S32.HI R0, RZ, 0x18, R31 ;  /* 0x00000018ff007819 */ /* 0x000fe2000001141f */
[----:B------:R-:W-:Y:S01]  /*71b0*/  IMAD R18, R38, R23, RZ ;  /* 0x0000001726127224 */ /* 0x000fe200078e02ff */
[----:B------:R-:W-:Y:S01]  /*71c0*/  SHF.L.U32 R31, R50, 0x10, RZ ;  /* 0x00000010321f7819 */ /* 0x000fe200000006ff */
[C---:B------:R-:W-:Y:S02]  /*71d0*/  IMAD R4, R38.reuse, R9, RZ ;  /* 0x0000000926047224 */ /* 0x040fe400078e02ff */
[C---:B------:R-:W-:Y:S01]  /*71e0*/  IMAD R23, R38.reuse, R28, RZ ;  /* 0x0000001c26177224 */ /* 0x040fe200078e02ff */
[----:B------:R-:W-:Y:S01]  /*71f0*/  SHF.R.S32.HI R31, RZ, 0x18, R31 ;  /* 0x00000018ff1f7819 */ /* 0x000fe2000001141f */
[C---:B------:R-:W-:Y:S02]  /*7200*/  IMAD R7, R38.reuse, R12, RZ ;  /* 0x0000000c26077224 */ /* 0x040fe400078e02ff */
[----:B------:R-:W-:Y:S01]  /*7210*/  IMAD R28, R38, R33, RZ ;  /* 0x00000021261c7224 */ /* 0x000fe200078e02ff */
[----:B------:R-:W-:Y:S01]  /*7220*/  PRMT R33, R50, 0x8880, RZ ;  /* 0x0000888032217816 */ /* 0x000fe200000000ff */
[----:B------:R-:W-:Y:S02]  /*7230*/  IMAD R3, R41, R40, R3 ;  /* 0x0000002829037224 */ /* 0x000fe400078e0203 */
[C---:B------:R-:W-:Y:S02]  /*7240*/  IMAD R12, R38.reuse, R17, RZ ;  /* 0x00000011260c7224 */ /* 0x040fe400078e02ff */
[C---:B------:R-:W-:Y:S02]  /*7250*/  IMAD R5, R38.reuse, R10, RZ ;  /* 0x0000000a26057224 */ /* 0x040fe400078e02ff */
[----:B------:R-:W-:Y:S02]  /*7260*/  IMAD R17, R38, R22, RZ ;  /* 0x0000001626117224 */ /* 0x000fe400078e02ff */
[----:B------:R-:W-:Y:S02]  /*7270*/  IMAD R4, R42, R40, R4 ;  /* 0x000000282a047224 */ /* 0x000fe400078e0204 */
[C---:B------:R-:W-:Y:S02]  /*7280*/  IMAD R22, R38.reuse, R27, RZ ;  /* 0x0000001b26167224 */ /* 0x040fe400078e02ff */
[----:B------:R-:W-:Y:S01]  /*7290*/  IMAD R27, R38, R32, RZ ;  /* 0x00000020261b7224 */ /* 0x000fe200078e02ff */
[----:B------:R-:W-:Y:S01]  /*72a0*/  SHF.L.U32 R32, R50, 0x8, RZ ;  /* 0x0000000832207819 */ /* 0x000fe200000006ff */
[-C--:B------:R-:W-:Y:S02]  /*72b0*/  IMAD R5, R0, R40.reuse, R5 ;  /* 0x0000002800057224 */ /* 0x080fe400078e0205 */
[----:B------:R-:W-:Y:S01]  /*72c0*/  IMAD.MOV.U32 R0, RZ, RZ, R33 ;  /* 0x000000ffff007224 */ /* 0x000fe200078e0021 */
[----:B------:R-:W-:Y:S01]  /*72d0*/  SHF.R.S32.HI R32, RZ, 0x18, R32 ;  /* 0x00000018ff207819 */ /* 0x000fe20000011420 */
[-C--:B------:R-:W-:Y:S01]  /*72e0*/  IMAD R6, R2, R40.reuse, R6 ;  /* 0x0000002802067224 */ /* 0x080fe200078e0206 */
[----:B------:R-:W-:Y:S01]  /*72f0*/  SHF.R.S32.HI R2, RZ, 0x18, R50 ;  /* 0x00000018ff027819 */ /* 0x000fe20000011432 */
[----:B------:R-:W-:Y:S01]  /*7300*/  IMAD R7, R0, R40, R7 ;  /* 0x0000002800077224 */ /* 0x000fe200078e0207 */
[----:B------:R-:W-:Y:S01]  /*7310*/  PRMT R0, R51, 0x8880, RZ ;  /* 0x0000888033007816 */ /* 0x000fe200000000ff */
[----:B------:R-:W-:Y:S01]  /*7320*/  IMAD R9, R38, R14, RZ ;  /* 0x0000000e26097224 */ /* 0x000fe200078e02ff */
[----:B------:R-:W-:Y:S01]  /*7330*/  I2IP.S8.S32.SAT R6, R6, R5, RZ ;  /* 0x0000000506067239 */ /* 0x000fe200000014ff */
[-C--:B------:R-:W-:Y:S01]  /*7340*/  IMAD R8, R31, R40.reuse, R8 ;  /* 0x000000281f087224 */ /* 0x080fe200078e0208 */
[C---:B------:R-:W-:Y:S01]  /*7350*/  SHF.L.U32 R31, R51.reuse, 0x8, RZ ;  /* 0x00000008331f7819 */ /* 0x040fe200000006ff */
[----:B------:R-:W-:Y:S01]  /*7360*/  IMAD R10, R38, R15, RZ ;  /* 0x0000000f260a7224 */ /* 0x000fe200078e02ff */
[----:B------:R-:W-:Y:S01]  /*7370*/  I2IP.S8.S32.SAT R57, R4, R3, R6 ;  /* 0x0000000304397239 */ /* 0x000fe20000001406 */
[-C--:B------:R-:W-:Y:S01]  /*7380*/  IMAD R9, R32, R40.reuse, R9 ;  /* 0x0000002820097224 */ /* 0x080fe200078e0209 */
[----:B------:R-:W-:Y:S01]  /*7390*/  SHF.R.S32.HI R5, RZ, 0x18, R31 ;  /* 0x00000018ff057819 */ /* 0x000fe2000001141f */
[-C--:B------:R-:W-:Y:S01]  /*73a0*/  IMAD R10, R2, R40.reuse, R10 ;  /* 0x00000028020a7224 */ /* 0x080fe200078e020a */
[----:B------:R-:W-:Y:S01]  /*73b0*/  SHF.L.U32 R2, R51, 0x10, RZ ;  /* 0x0000001033027819 */ /* 0x000fe200000006ff */
[----:B------:R-:W-:Y:S01]  /*73c0*/  IMAD R11, R0, R40, R11 ;  /* 0x00000028000b7224 */ /* 0x000fe200078e020b */
[----:B------:R-:W-:Y:S01]  /*73d0*/  SHF.R.S32.HI R0, RZ, 0x18, R51 ;  /* 0x00000018ff007819 */ /* 0x000fe20000011433 */
[C---:B------:R-:W-:Y:S01]  /*73e0*/  IMAD R15, R38.reuse, R20, RZ ;  /* 0x00000014260f7224 */ /* 0x040fe200078e02ff */
[----:B------:R-:W-:Y:S01]  /*73f0*/  SHF.R.S32.HI R2, RZ, 0x18, R2 ;  /* 0x00000018ff027819 */ /* 0x000fe20000011402 */
[C---:B------:R-:W-:Y:S01]  /*7400*/  IMAD R14, R38.reuse, R19, RZ ;  /* 0x00000013260e7224 */ /* 0x040fe200078e02ff */
[C---:B----4-:R-:W-:Y:S01]  /*7410*/  SHF.L.U32 R4, R45.reuse, 0x10, RZ ;  /* 0x000000102d047819 */ /* 0x050fe200000006ff */
[----:B------:R-:W-:Y:S01]  /*7420*/  IMAD R19, R38, R24, RZ ;  /* 0x0000001826137224 */ /* 0x000fe200078e02ff */
[----:B------:R-:W-:Y:S01]  /*7430*/  PRMT R3, R45, 0x8880, RZ ;  /* 0x000088802d037816 */ /* 0x000fe200000000ff */
[-C--:B------:R-:W-:Y:S01]  /*7440*/  IMAD R12, R2, R40.reuse, R12 ;  /* 0x00000028020c7224 */ /* 0x080fe200078e020c */
[----:B------:R-:W-:Y:S01]  /*7450*/  PRMT R2, R44, 0x8880, RZ ;  /* 0x000088802c027816 */ /* 0x000fe200000000ff */
[-C--:B------:R-:W-:Y:S01]  /*7460*/  IMAD R13, R5, R40.reuse, R13 ;  /* 0x00000028050d7224 */ /* 0x080fe200078e020d */
[----:B------:R-:W-:Y:S01]  /*7470*/  SHF.R.S32.HI R4, RZ, 0x18, R4 ;  /* 0x00000018ff047819 */ /* 0x000fe20000011404 */
[----:B------:R-:W-:Y:S01]  /*7480*/  IMAD R14, R0, R40, R14 ;  /* 0x00000028000e7224 */ /* 0x000fe200078e020e */
[----:B------:R-:W-:Y:S01]  /*7490*/  MOV R0, R2 ;  /* 0x0000000200007202 */ /* 0x000fe20000000f00 */
[----:B------:R-:W-:Y:S01]  /*74a0*/  IMAD.U32 R5, R44, 0x10000, RZ ;  /* 0x000100002c057824 */ /* 0x000fe200078e00ff */
[----:B------:R-:W-:Y:S01]  /*74b0*/  I2IP.S8.S32.SAT R9, R10, R9, RZ ;  /* 0x000000090a097239 */ /* 0x000fe200000014ff */
[----:B------:R-:W-:Y:S01]  /*74c0*/  IMAD R20, R38, R25, RZ ;  /* 0x0000001926147224 */ /* 0x000fe200078e02ff */
[----:B------:R-:W-:Y:S01]  /*74d0*/  I2IP.S8.S32.SAT R13, R14, R13, RZ ;  /* 0x0000000d0e0d7239 */ /* 0x000fe200000014ff */
[----:B------:R-:W-:Y:S01]  /*74e0*/  IMAD R15, R0, R40, R15 ;  /* 0x00000028000f7224 */ /* 0x000fe200078e020f */
[----:B------:R-:W-:Y:S01]  /*74f0*/  SHF.R.S32.HI R2, RZ, 0x18, R5 ;  /* 0x00000018ff027819 */ /* 0x000fe20000011405 */
[----:B------:R-:W-:Y:S01]  /*7500*/  IMAD R24, R38, R29, RZ ;  /* 0x0000001d26187224 */ /* 0x000fe200078e02ff */
[----:B------:R-:W-:Y:S01]  /*7510*/  SHF.L.U32 R0, R44, 0x8, RZ ;  /* 0x000000082c007819 */ /* 0x000fe200000006ff */
[----:B------:R-:W-:Y:S01]  /*7520*/  IMAD R25, R38, R30, RZ ;  /* 0x0000001e26197224 */ /* 0x000fe200078e02ff */
[----:B------:R-:W-:Y:S01]  /*7530*/  I2IP.S8.S32.SAT R58, R8, R7, R9 ;  /* 0x00000007083a7239 */ /* 0x000fe20000001409 */
[----:B------:R-:W-:Y:S01]  /*7540*/  IMAD R16, R2, R40, R16 ;  /* 0x0000002802107224 */ /* 0x000fe200078e0210 */
[----:B------:R-:W-:Y:S01]  /*7550*/  SHF.R.S32.HI R0, RZ, 0x18, R0 ;  /* 0x00000018ff007819 */ /* 0x000fe20000011400 */
[----:B------:R-:W-:Y:S01]  /*7560*/  IMAD R29, R38, R34, RZ ;  /* 0x00000022261d7224 */ /* 0x000fe200078e02ff */
[----:B------:R-:W-:Y:S01]  /*7570*/  SHF.R.S32.HI R2, RZ, 0x18, R44 ;  /* 0x00000018ff027819 */ /* 0x000fe2000001142c */
[----:B------:R-:W-:Y:S01]  /*7580*/  IMAD.SHL.U32 R5, R45, 0x100, RZ ;  /* 0x000001002d057824 */ /* 0x000fe200078e00ff */
[----:B------:R-:W-:Y:S01]  /*7590*/  I2IP.S8.S32.SAT R59, R12, R11, R13 ;  /* 0x0000000b0c3b7239 */ /* 0x000fe2000000140d */
[-C--:B------:R-:W-:Y:S02]  /*75a0*/  IMAD R17, R0, R40.reuse, R17 ;  /* 0x0000002800117224 */ /* 0x080fe400078e0211 */
[-C--:B------:R-:W-:Y:S01]  /*75b0*/  IMAD R18, R2, R40.reuse, R18 ;  /* 0x0000002802127224 */ /* 0x080fe200078e0212 */
[----:B------:R-:W-:Y:S01]  /*75c0*/  SHF.R.S32.HI R0, RZ, 0x18, R5 ;  /* 0x00000018ff007819 */ /* 0x000fe20000011405 */
[-C--:B------:R-:W-:Y:S01]  /*75d0*/  IMAD R19, R3, R40.reuse, R19 ;  /* 0x0000002803137224 */ /* 0x080fe200078e0213 */
[----:B------:R-:W-:Y:S01]  /*75e0*/  SHF.R.S32.HI R2, RZ, 0x18, R45 ;  /* 0x00000018ff027819 */ /* 0x000fe2000001142d */
[-C--:B------:R-:W-:Y:S01]  /*75f0*/  IMAD R20, R4, R40.reuse, R20 ;  /* 0x0000002804147224 */ /* 0x080fe200078e0214 */
[----:B------:R-:W-:Y:S01]  /*7600*/  SHF.L.U32 R4, R46, 0x10, RZ ;  /* 0x000000102e047819 */ /* 0x000fe200000006ff */
[-C--:B------:R-:W-:Y:S01]  /*7610*/  IMAD R21, R0, R40.reuse, R21 ;  /* 0x0000002800157224 */ /* 0x080fe200078e0215 */
[C---:B------:R-:W-:Y:S01]  /*7620*/  PRMT R0, R46.reuse, 0x8880, RZ ;  /* 0x000088802e007816 */ /* 0x040fe200000000ff */
[----:B------:R1:W-:Y:S01]  /*7630*/  STS.128 [R69+UR44+0x4400], R56 ;  /* 0x0044003845007988 */ /* 0x0003e20008000c2c */
[----:B------:R-:W-:Y:S01]  /*7640*/  SHF.L.U32 R3, R46, 0x8, RZ ;  /* 0x000000082e037819 */ /* 0x000fe200000006ff */
[-C--:B------:R-:W-:Y:S01]  /*7650*/  IMAD R22, R2, R40.reuse, R22 ;  /* 0x0000002802167224 */ /* 0x080fe200078e0216 */
[----:B------:R-:W-:Y:S01]  /*7660*/  SHF.R.S32.HI R2, RZ, 0x18, R4 ;  /* 0x00000018ff027819 */ /* 0x000fe20000011404 */
[-C--:B------:R-:W-:Y:S01]  /*7670*/  IMAD R23, R0, R40.reuse, R23 ;  /* 0x0000002800177224 */ /* 0x080fe200078e0217 */
[----:B------:R-:W-:Y:S01]  /*7680*/  SHF.R.S32.HI R3, RZ, 0x18, R3 ;  /* 0x00000018ff037819 */ /* 0x000fe20000011403 */
[----:B------:R-:W-:Y:S01]  /*7690*/  IMAD R30, R38, R35, RZ ;  /* 0x00000023261e7224 */ /* 0x000fe200078e02ff */
[----:B------:R-:W-:Y:S01]  /*76a0*/  SHF.R.S32.HI R0, RZ, 0x18, R46 ;  /* 0x00000018ff007819 */ /* 0x000fe2000001142e */
[-C--:B------:R-:W-:Y:S01]  /*76b0*/  IMAD R24, R2, R40.reuse, R24 ;  /* 0x0000002802187224 */ /* 0x080fe200078e0218 */
[----:B------:R-:W-:Y:S01]  /*76c0*/  PRMT R2, R47, 0x8880, RZ ;  /* 0x000088802f027816 */ /* 0x000fe200000000ff */
[-C--:B------:R-:W-:Y:S01]  /*76d0*/  IMAD R25, R3, R40.reuse, R25 ;  /* 0x0000002803197224 */ /* 0x080fe200078e0219 */
[C---:B------:R-:W-:Y:S01]  /*76e0*/  SHF.L.U32 R3, R47.reuse, 0x10, RZ ;  /* 0x000000102f037819 */ /* 0x040fe200000006ff */
[----:B------:R-:W-:Y:S01]  /*76f0*/  IMAD.SHL.U32 R4, R47, 0x100, RZ ;  /* 0x000001002f047824 */ /* 0x000fe200078e00ff */
[----:B------:R-:W-:Y:S01]  /*7700*/  SHF.R.S32.HI R5, RZ, 0x18, R47 ;  /* 0x00000018ff057819 */ /* 0x000fe2000001142f */
[-C--:B------:R-:W-:Y:S01]  /*7710*/  IMAD R26, R0, R40.reuse, R26 ;  /* 0x00000028001a7224 */ /* 0x080fe200078e021a */
[----:B------:R-:W-:Y:S01]  /*7720*/  SHF.R.S32.HI R3, RZ, 0x18, R3 ;  /* 0x00000018ff037819 */ /* 0x000fe20000011403 */
[-C--:B------:R-:W-:Y:S01]  /*7730*/  IMAD R27, R2, R40.reuse, R27 ;  /* 0x00000028021b7224 */ /* 0x080fe200078e021b */
[----:B------:R-:W-:Y:S02]  /*7740*/  SHF.R.S32.HI R4, RZ, 0x18, R4 ;  /* 0x00000018ff047819 */ /* 0x000fe40000011404 */
[----:B------:R-:W-:Y:S01]  /*7750*/  I2IP.S8.S32.SAT R17, R18, R17, RZ ;  /* 0x0000001112117239 */ /* 0x000fe200000014ff */
[-C--:B------:R-:W-:Y:S01]  /*7760*/  IMAD R28, R3, R40.reuse, R28 ;  /* 0x00000028031c7224 */ /* 0x080fe200078e021c */
[----:B------:R-:W-:Y:S01]  /*7770*/  I2IP.S8.S32.SAT R21, R22, R21, RZ ;  /* 0x0000001516157239 */ /* 0x000fe200000014ff */
[-C--:B------:R-:W-:Y:S01]  /*7780*/  IMAD R29, R4, R40.reuse, R29 ;  /* 0x00000028041d7224 */ /* 0x080fe200078e021d */
[----:B------:R-:W-:Y:S01]  /*7790*/  I2IP.S8.S32.SAT R16, R16, R15, R17 ;  /* 0x0000000f10107239 */ /* 0x000fe20000001411 */
[----:B------:R-:W-:Y:S01]  /*77a0*/  IMAD R30, R5, R40, R30 ;  /* 0x00000028051e7224 */ /* 0x000fe200078e021e */
[----:B------:R-:W-:Y:S02]  /*77b0*/  I2IP.S8.S32.SAT R17, R20, R19, R21 ;  /* 0x0000001314117239 */ /* 0x000fe40000001415 */
[----:B------:R-:W-:Y:S02]  /*77c0*/  I2IP.S8.S32.SAT R18, R26, R25, RZ ;  /* 0x000000191a127239 */ /* 0x000fe400000014ff */
[----:B------:R-:W-:Y:S02]  /*77d0*/  I2IP.S8.S32.SAT R19, R30, R29, RZ ;  /* 0x0000001d1e137239 */ /* 0x000fe400000014ff */
[----:B------:R-:W-:Y:S02]  /*77e0*/  I2IP.S8.S32.SAT R18, R24, R23, R18 ;  /* 0x0000001718127239 */ /* 0x000fe40000001412 */
[----:B------:R-:W-:Y:S02]  /*77f0*/  I2IP.S8.S32.SAT R19, R28, R27, R19 ;  /* 0x0000001b1c137239 */ /* 0x000fe40000001413 */
[----:B------:R-:W-:Y:S02]  /*7800*/  LEA R0, R82, UR44, 0x3 ;  /* 0x0000002c52007c11 */ /* 0x000fe4000f8e18ff */
[----:B------:R-:W-:Y:S01]  /*7810*/  @P6 SHF.L.U32 R2, R81, 0x1f, RZ ;  /* 0x0000001f51026819 */ /* 0x000fe200000006ff */
[----:B------:R1:W-:Y:S01]  /*7820*/  STS.128 [R89+0x4410], R16 ;  /* 0x0044101059007388 */ /* 0x0003e20000000c00 */
[----:B------:R-:W-:Y:S01]  /*7830*/  @!PT LDS RZ, [RZ] ;  /* 0x00000000fffff984 */ /* 0x000fe20000000800 */
[----:B------:R-:W-:Y:S01]  /*7840*/  @!PT LDS RZ, [RZ] ;  /* 0x00000000fffff984 */ /* 0x000fe20000000800 */
[----:B------:R-:W-:Y:S01]  /*7850*/  @!PT LDS RZ, [RZ] ;  /* 0x00000000fffff984 */ /* 0x000fe20000000800 */
[----:B------:R-:W-:Y:S01]  /*7860*/  @!PT LDS RZ, [RZ] ;  /* 0x00000000fffff984 */ /* 0x000fe20000000800 */
[----:B------:R2:W-:Y:S07]  /*7870*/  MEMBAR.ALL.CTA ;  /* 0x0000000000007992 */ /* 0x0005ee0000008000 */
[----:B--2---:R-:W2:Y:S02]  /*7880*/  FENCE.VIEW.ASYNC.S ;  /* 0x00000000000073c6 */ /* 0x004ea40000000000 */
[----:B--2---:R-:W-:Y:S06]  /*7890*/  BAR.SYNC.DEFER_BLOCKING 0x1, 0x80 ;  /* 0x0042000000007b1d */ /* 0x004fec0000010000 */
[----:B------:R-:W-:Y:S05]  /*78a0*/  @P0 BRA `(.L_x_123) ;  /* 0x0000000000280947 */ /* 0x000fea0003800000 */
[----:B------:R-:W-:Y:S01]  /*78b0*/  UIADD3 UR4, UPT, UPT, UR44, 0x4400, URZ ;  /* 0x000044002c047890 */ /* 0x000fe2000fffe0ff */
[----:B------:R-:W-:Y:S05]  /*78c0*/  UMOV UR51, UR36 ;  /* 0x0000002400337c82 */ /* 0x000fea0008000000 */
[----:B------:R-:W-:Y:S01]  /*78d0*/  MOV R86, UR4 ;  /* 0x0000000400567c02 */ /* 0x000fe20008000f00 */
[----:B------:R-:W-:Y:S03]  /*78e0*/  UIADD3 UR4, UP0, UPT, UR62, 0x680, URZ ;  /* 0x000006803e047890 */ /* 0x000fe6000ff1e0ff */
[----:B------:R-:W-:Y:S01]  /*78f0*/  R2UR UR48, R86 ;  /* 0x00000000563072ca */ /* 0x000fe200000e0000 */
[----:B------:R-:W-:Y:S11]  /*7900*/  UIADD3.X UR5, UPT, UPT, URZ, UR63, URZ, UP0, !UPT ;  /* 0x0000003fff057290 */ /* 0x000ff600087fe4ff */
[----:B------:R-:W-:Y:S01]  /*7910*/  @!UPT UIADD3 URZ, UPT, UPT, URZ, URZ, URZ ;  /* 0x000000fffffff290 */ /* 0x000fe2000fffe0ff */
[----:B------:R2:W-:Y:S01]  /*7920*/  UTMASTG.3D [UR48], [UR4] ;  /* 0x00000030040073b5 */ /* 0x0005e20008010000 */
[----:B------:R0:W-:Y:S01]  /*7930*/  UTMACMDFLUSH ;  /* 0x00000000000079b7 */ /* 0x0001e20000000000 */
[----:B--2---:R-:W-:Y:S04]  /*7940*/  DEPBAR.LE SB0, 0x1 ;  /* 0x000080400000791a */ /* 0x004fe80000000000 */
.L_x_123:
[----:B------:R-:W-:Y:S05]  /*7950*/  BSYNC.RECONVERGENT B0 ;  /* 0x0000000000007941 */ /* 0x000fea0003800200 */
.L_x_122:
[----:B------:R-:W-:Y:S06]  /*7960*/  BAR.SYNC.DEFER_BLOCKING 0x1, 0x80 ;  /* 0x0042000000007b1d */ /* 0x000fec0000010000 */
[----:B------:R-:W2:Y:S01]  /*7970*/  @P6 SYNCS.PHASECHK.TRANS64.TRYWAIT P0, [R0+URZ+0x140], R2 ;  /* 0x00014002000065a7 */ /* 0x000ea200080011ff */
[----:B------:R-:W-:Y:S01]  /*7980*/  BSSY B1, `(.L_x_124) ;  /* 0x000001f000017945 */ /* 0x000fe20003800000 */
[----:B--2---:R-:W-:Y:S03]  /*7990*/  @P6 SEL R53, RZ, 0x1, !P0 ;  /* 0x00000001ff356807 */ /* 0x004fe60004000000 */
[----:B------:R-:W-:Y:S05]  /*79a0*/  @!P6 BRA `(.L_x_125) ;  /* 0x000000000070e947 */ /* 0x000fea0003800000 */
[----:B------:R-:W-:Y:S01]  /*79b0*/  ISETP.NE.AND P1, PT, R54, RZ, PT ;  /* 0x000000ff3600720c */ /* 0x000fe20003f25270 */
[----:B------:R-:W-:Y:S01]  /*79c0*/  BSSY B0, `(.L_x_126) ;  /* 0x0000008000007945 */ /* 0x000fe20003800000 */
[----:B------:R-:W-:Y:S11]  /*79d0*/  ISETP.NE.AND P0, PT, R53, RZ, PT ;  /* 0x000000ff3500720c */ /* 0x000ff60003f05270 */
[----:B------:R-:W-:Y:S04]  /*79e0*/  @P1 IMAD R4, R82, 0x1000, R60 ;  /* 0x0000100052041824 */ /* 0x000fe800078e023c */
[----:B------:R-:W-:Y:S01]  /*79f0*/  @P1 IMAD.IADD R3, R55, 0x1, R4 ;  /* 0x0000000137031824 */ /* 0x000fe200078e0204 */
[----:B------:R-:W-:Y:S06]  /*7a00*/  @P0 BRA `(.L_x_127) ;  /* 0x00000000000c0947 */ /* 0x000fec0003800000 */
[----:B------:R-:W-:Y:S04]  /*7a10*/  SHF.L.U32 R2, R81, 0x1f, RZ ;  /* 0x0000001f51027819 */ /* 0x000fe800000006ff */
[----:B------:R-:W2:Y:S02]  /*7a20*/  SYNCS.PHASECHK.TRANS64.TRYWAIT P0, [R0+URZ+0x140], R2 ;  /* 0x00014002000075a7 */ /* 0x000ea400080011ff */
[----:B--2---:R-:W-:Y:S05]  /*7a30*/  @!P0 BRA `(.L_x_128) ;  /* 0x0000003800608947 */ /* 0x004fea0003800000 */
.L_x_127:
[----:B------:R-:W-:Y:S05]  /*7a40*/  BSYNC B0 ;  /* 0x0000000000007941 */ /* 0x000fea0003800000 */
.L_x_126:
[----:B------:R-:W-:Y:S01]  /*7a50*/  ISETP.NE.AND P0, PT, R54, RZ, PT ;  /* 0x000000ff3600720c */ /* 0x000fe20003f05270 */
[----:B--2---:R-:W-:Y:S02]  /*7a60*/  VIADD R2, R0, 0x160 ;  /* 0x0000016000027836 */ /* 0x004fe40000000000 */
[----:B------:R-:W-:Y:S02]  /*7a70*/  IMAD.U32 R0, RZ, RZ, UR45 ;  /* 0x0000002dff007e24 */ /* 0x000fe4000f8e00ff */
[----:B------:R-:W-:Y:S03]  /*7a80*/  VIADD R82, R82, 0x1 ;  /* 0x0000000152527836 */ /* 0x000fe60000000000 */
[----:B------:R-:W-:Y:S05]  /*7a90*/  PRMT R0, R0, 0x654, R2 ;  /* 0x0000065400007816 */ /* 0x000fea0000000002 */
[----:B------:R2:W3:Y:S04]  /*7aa0*/  @P0 LDS.128 R48, [R4+0x400] ;  /* 0x0004000004300984 */ /* 0x0004e80000000c00 */
        /* <DEDUP_REMOVED lines=11> */
[----:B--23--:R-:W-:Y:S02]  /*7b60*/  LOP3.LUT R81, R81, R0, RZ, 0x3c, !PT ;  /* 0x0000000051517212 */ /* 0x00cfe400078e3cff */
.L_x_125:
[----:B------:R-:W-:Y:S05]  /*7b70*/  BSYNC B1 ;  /* 0x0000000000017941 */ /* 0x000fea0003800000 */
.L_x_124:
[----:B------:R-:W-:Y:S05]  /*7b80*/  VIADD R0, R39, 0x40 ;  /* 0x0000004027007836 */ /* 0x000fea0000000000 */
[----:B------:R-:W-:Y:S04]  /*7b90*/  SHF.R.U32.HI R0, RZ, 0x15, R0 ;  /* 0x00000015ff007819 */ /* 0x000fe80000011600 */
[----:B------:R-:W-:Y:S11]  /*7ba0*/  LOP3.LUT P0, RZ, R0, 0x3, R75, 0x48, !PT ;  /* 0x0000000300ff7812 */ /* 0x000ff6000780484b */
[----:B------:R-:W-:Y:S02]  /*7bb0*/  @!UPT UIADD3 URZ, UPT, UPT, URZ, URZ, URZ ;  /* 0x000000fffffff290 */ /* 0x000fe4000fffe0ff */
[----:B------:R-:W-:Y:S05]  /*7bc0*/  @!P0 BRA `(.L_x_129) ;  /* 0x0000000000408947 */ /* 0x000fea0003800000 */
[----:B------:R-:W2:Y:S01]  /*7bd0*/  LDCU.64 UR8, c[0x4][0x78] ;  /* 0x01000f00ff0877ac */ /* 0x000ea20008000a00 */
[----:B------:R-:W-:Y:S01]  /*7be0*/  MOV R3, 0x0 ;  /* 0x0000000000037802 */ /* 0x000fe20000000f00 */
[----:B------:R-:W-:Y:S02]  /*7bf0*/  HFMA2 R12, -RZ, RZ, 0, 5.9604644775390625e-08 ;  /* 0x00000001ff0c7431 */ /* 0x000fe400000001ff */
[----:B------:R-:W-:Y:S02]  /*7c00*/  IMAD.MOV.U32 R8, RZ, RZ, 0x192 ;  /* 0x00000192ff087424 */ /* 0x000fe400078e00ff */
[----:B------:R-:W-:Y:S01]  /*7c10*/  IMAD.MOV.U32 R13, RZ, RZ, RZ ;  /* 0x000000ffff0d7224 */ /* 0x000fe200078e00ff */
[----:B------:R-:W3:Y:S01]  /*7c20*/  LDCU.64 UR6, c[0x4][0x80] ;  /* 0x01001000ff0677ac */ /* 0x000ee20008000a00 */
[----:B------:R-:W1:Y:S01]  /*7c30*/  LDC.64 R2, c[0x4][R3] ;  /* 0x0100000003027b82 */ /* 0x000e620000000a00 */
[----:B------:R-:W5:Y:S01]  /*7c40*/  LDCU.64 UR4, c[0x4][0x18] ;  /* 0x01000300ff0477ac */ /* 0x000f620008000a00 */
[----:B--2---:R-:W-:Y:S01]  /*7c50*/  MOV R5, UR9 ;  /* 0x0000000900057c02 */ /* 0x004fe20008000f00 */
[----:B------:R-:W-:Y:S01]  /*7c60*/  IMAD.U32 R4, RZ, RZ, UR8 ;  /* 0x00000008ff047e24 */ /* 0x000fe2000f8e00ff */
[----:B---3--:R-:W-:Y:S01]  /*7c70*/  MOV R7, UR7 ;  /* 0x0000000700077c02 */ /* 0x008fe20008000f00 */
[----:B------:R-:W-:Y:S01]  /*7c80*/  IMAD.U32 R6, RZ, RZ, UR6 ;  /* 0x00000006ff067e24 */ /* 0x000fe2000f8e00ff */
[----:B-----5:R-:W-:Y:S01]  /*7c90*/  MOV R11, UR5 ;  /* 0x00000005000b7c02 */ /* 0x020fe20008000f00 */
[----:B------:R-:W-:Y:S02]  /*7ca0*/  IMAD.U32 R10, RZ, RZ, UR4 ;  /* 0x00000004ff0a7e24 */ /* 0x000fe4000f8e00ff */
[----:B------:R-:W-:Y:S07]  /*7cb0*/  LEPC R20, `(.L_x_129) ;  /* 0x000000001014794e */ /* 0x000fee0000000000 */
[----:B-1--4-:R-:W-:Y:S05]  /*7cc0*/  CALL.ABS.NOINC R2 ;  /* 0x0000000002007343 */ /* 0x012fea0003c00000 */
.L_x_129:
[C---:B------:R-:W-:Y:S01]  /*7cd0*/  SHF.L.U32 R2, R48.reuse, 0x10, RZ ;  /* 0x0000001030027819 */ /* 0x040fe200000006ff */
[----:B------:R-:W-:Y:S05]  /*7ce0*/  WARPSYNC.ALL ;  /* 0x0000000000007948 */ /* 0x000fea0003800000 */
[----:B------:R-:W-:Y:S01]  /*7cf0*/  R2UR UR4, R39 ;  /* 0x00000000270472ca */ /* 0x000fe200000e0000 */
[----:B------:R-:W-:Y:S01]  /*7d00*/  BSSY.RECONVERGENT B0, `(.L_x_130) ;  /* 0x0000099000007945 */ /* 0x000fe20003800200 */
[C---:B------:R-:W-:Y:S02]  /*7d10*/  PRMT R3, R48.reuse, 0x8880, RZ ;  /* 0x0000888030037816 */ /* 0x040fe400000000ff */
[----:B------:R-:W-:Y:S02]  /*7d20*/  SHF.L.U32 R41, R48, 0x8, RZ ;  /* 0x0000000830297819 */ /* 0x000fe400000006ff */
[C---:B------:R-:W-:Y:S02]  /*7d30*/  SHF.L.U32 R42, R49.reuse, 0x10, RZ ;  /* 0x00000010312a7819 */ /* 0x040fe400000006ff */
[----:B------:R-:W-:Y:S02]  /*7d40*/  SHF.L.U32 R43, R49, 0x8, RZ ;  /* 0x00000008312b7819 */ /* 0x000fe400000006ff */
[----:B------:R-:W-:Y:S02]  /*7d50*/  SHF.R.S32.HI R42, RZ, 0x18, R42 ;  /* 0x00000018ff2a7819 */ /* 0x000fe4000001142a */
[----:B------:R-:W-:Y:S01]  /*7d60*/  SHF.R.S32.HI R43, RZ, 0x18, R43 ;  /* 0x00000018ff2b7819 */ /* 0x000fe2000001142b */
[----:B-1----:R-:W-:Y:S01]  /*7d70*/  LDTM.16dp32bit_t0_t15.x32 R4, tmem[UR4+0x40] ;  /* 0x00004004000479ee */ /* 0x002fe20008a80000 */
[----:B------:R-:W1:Y:S01]  /*7d80*/  LDTM.16dp32bit_t16_t31.x32 R4, tmem[UR4+0x60] ;  /* 0x00006004000479ee */ /* 0x000e620008aa0000 */
[----:B------:R-:W-:Y:S02]  /*7d90*/  ISETP.NE.AND P0, PT, R87, RZ, PT ;  /* 0x000000ff5700720c */ /* 0x000fe40003f05270 */
        /* <DEDUP_REMOVED lines=16> */
[----:B------:R-:W-:Y:S01]  /*7ea0*/  IMAD R5, R38, R9, RZ ;  /* 0x0000000926057224 */ /* 0x000fe200078e02ff */
[----:B------:R-:W-:Y:S01]  /*7eb0*/  PRMT R7, R50, 0x8880, RZ ;  /* 0x0000888032077816 */ /* 0x000fe200000000ff */
[----:B------:R-:W-:Y:S01]  /*7ec0*/  IMAD R12, R38, R16, RZ ;  /* 0x00000010260c7224 */ /* 0x000fe200078e02ff */
[----:B------:R-:W-:Y:S01]  /*7ed0*/  I2IP.S8.S32.SAT R56, R2, R0, R56 ;  /* 0x0000000002387239 */ /* 0x000fe20000001438 */
[C---:B------:R-:W-:Y:S01]  /*7ee0*/  IMAD R9, R38.reuse, R13, RZ ;  /* 0x0000000d26097224 */ /* 0x040fe200078e02ff */
[----:B------:R-:W-:Y:S01]  /*7ef0*/  SHF.R.S32.HI R3, RZ, 0x18, R49 ;  /* 0x00000018ff037819 */ /* 0x000fe20000011431 */
[----:B------:R-:W-:Y:S01]  /*7f00*/  IMAD R16, R38, R20, RZ ;  /* 0x0000001426107224 */ /* 0x000fe200078e02ff */
[----:B----4-:R-:W-:Y:S01]  /*7f10*/  SHF.L.U32 R0, R44, 0x10, RZ ;  /* 0x000000102c007819 */ /* 0x010fe200000006ff */
[----:B------:R-:W-:Y:S01]  /*7f20*/  IMAD R13, R38, R17, RZ ;  /* 0x00000011260d7224 */ /* 0x000fe200078e02ff */
[----:B------:R-:W-:Y:S01]  /*7f30*/  SHF.L.U32 R2, R44, 0x8, RZ ;  /* 0x000000082c027819 */ /* 0x000fe200000006ff */
[C---:B------:R-:W-:Y:S01]  /*7f40*/  IMAD R20, R38.reuse, R24, RZ ;  /* 0x0000001826147224 */ /* 0x040fe200078e02ff */
[----:B------:R-:W-:Y:S01]  /*7f50*/  SHF.R.S32.HI R0, RZ, 0x18, R0 ;  /* 0x00000018ff007819 */ /* 0x000fe20000011400 */
[C---:B------:R-:W-:Y:S01]  /*7f60*/  IMAD R17, R38.reuse, R21, RZ ;  /* 0x0000001526117224 */ /* 0x040fe200078e02ff */
[----:B------:R-:W-:Y:S01]  /*7f70*/  SHF.R.S32.HI R2, RZ, 0x18, R2 ;  /* 0x00000018ff027819 */ /* 0x000fe20000011402 */
[C---:B------:R-:W-:Y:S02]  /*7f80*/  IMAD R24, R38.reuse, R28, RZ ;  /* 0x0000001c26187224 */ /* 0x040fe400078e02ff */
[C---:B------:R-:W-:Y:S02]  /*7f90*/  IMAD R6, R38.reuse, R10, RZ ;  /* 0x0000000a26067224 */ /* 0x040fe400078e02ff */
[C---:B------:R-:W-:Y:S02]  /*7fa0*/  IMAD R21, R38.reuse, R25, RZ ;  /* 0x0000001926157224 */ /* 0x040fe400078e02ff */
[----:B------:R-:W-:Y:S01]  /*7fb0*/  IMAD R28, R38, R32, RZ ;  /* 0x00000020261c7224 */ /* 0x000fe200078e02ff */
[----:B------:R-:W-:Y:S01]  /*7fc0*/  SHF.L.U32 R32, R50, 0x10, RZ ;  /* 0x0000001032207819 */ /* 0x000fe200000006ff */
[-C--:B------:R-:W-:Y:S02]  /*7fd0*/  IMAD R4, R41, R40.reuse, R4 ;  /* 0x0000002829047224 */ /* 0x080fe400078e0204 */
[----:B------:R-:W-:Y:S01]  /*7fe0*/  IMAD R25, R38, R29, RZ ;  /* 0x0000001d26197224 */ /* 0x000fe200078e02ff */
[----:B------:R-:W-:Y:S01]  /*7ff0*/  SHF.R.S32.HI R32, RZ, 0x18, R32 ;  /* 0x00000018ff207819 */ /* 0x000fe20000011420 */
[----:B------:R-:W-:Y:S02]  /*8000*/  IMAD R5, R42, R40, R5 ;  /* 0x000000282a057224 */ /* 0x000fe400078e0205 */
[----:B------:R-:W-:Y:S01]  /*8010*/  IMAD R29, R38, R33, RZ ;  /* 0x00000021261d7224 */ /* 0x000fe200078e02ff */
[----:B------:R-:W-:Y:S01]  /*8020*/  SHF.L.U32 R33, R50, 0x8, RZ ;  /* 0x0000000832217819 */ /* 0x000fe200000006ff */
[C---:B------:R-:W-:Y:S02]  /*8030*/  IMAD R11, R38.reuse, R11, RZ ;  /* 0x0000000b260b7224 */ /* 0x040fe400078e02ff */
[C---:B------:R-:W-:Y:S01]  /*8040*/  IMAD R10, R38.reuse, R14, RZ ;  /* 0x0000000e260a7224 */ /* 0x040fe200078e02ff */
[----:B------:R-:W-:Y:S01]  /*8050*/  SHF.R.S32.HI R33, RZ, 0x18, R33 ;  /* 0x00000018ff217819 */ /* 0x000fe20000011421 */
[----:B------:R-:W-:Y:S02]  /*8060*/  IMAD R6, R43, R40, R6 ;  /* 0x000000282b067224 */ /* 0x000fe400078e0206 */
[C---:B------:R-:W-:Y:S02]  /*8070*/  IMAD R14, R38.reuse, R18, RZ ;  /* 0x00000012260e7224 */ /* 0x040fe400078e02ff */
[C---:B------:R-:W-:Y:S02]  /*8080*/  IMAD R18, R38.reuse, R22, RZ ;  /* 0x0000001626127224 */ /* 0x040fe400078e02ff */
[----:B------:R-:W-:Y:S01]  /*8090*/  IMAD R11, R3, R40, R11 ;  /* 0x00000028030b7224 */ /* 0x000fe200078e020b */
[----:B------:R-:W-:Y:S01]  /*80a0*/  PRMT R3, R51, 0x8880, RZ ;  /* 0x0000888033037816 */ /* 0x000fe200000000ff */
[C---:B------:R-:W-:Y:S02]  /*80b0*/  IMAD R22, R38.reuse, R26, RZ ;  /* 0x0000001a26167224 */ /* 0x040fe400078e02ff */
[C---:B------:R-:W-:Y:S01]  /*80c0*/  IMAD R26, R38.reuse, R30, RZ ;  /* 0x0000001e261a7224 */ /* 0x040fe200078e02ff */
[----:B------:R-:W-:Y:S01]  /*80d0*/  I2IP.S8.S32.SAT R11, R11, R6, RZ ;  /* 0x000000060b0b7239 */ /* 0x000fe200000014ff */
[----:B------:R-:W-:Y:S01]  /*80e0*/  IMAD R8, R7, R40, R8 ;  /* 0x0000002807087224 */ /* 0x000fe200078e0208 */
[----:B------:R-:W-:Y:S01]  /*80f0*/  SHF.L.U32 R6, R51, 0x10, RZ ;  /* 0x0000001033067819 */ /* 0x000fe200000006ff */
[----:B------:R-:W-:Y:S01]  /*8100*/  IMAD R30, R38, R34, RZ ;  /* 0x00000022261e7224 */ /* 0x000fe200078e02ff */
[----:B------:R-:W-:Y:S01]  /*8110*/  SHF.R.S32.HI R34, RZ, 0x18, R50 ;  /* 0x00000018ff227819 */ /* 0x000fe20000011432 */
[----:B------:R-:W-:Y:S01]  /*8120*/  IMAD R9, R32, R40, R9 ;  /* 0x0000002820097224 */ /* 0x000fe200078e0209 */
[----:B------:R-:W-:Y:S01]  /*8130*/  SHF.R.S32.HI R6, RZ, 0x18, R6 ;  /* 0x00000018ff067819 */ /* 0x000fe20000011406 */
[----:B------:R-:W-:Y:S01]  /*8140*/  IMAD R15, R38, R15, RZ ;  /* 0x0000000f260f7224 */ /* 0x000fe200078e02ff */
[----:B------:R-:W-:Y:S01]  /*8150*/  I2IP.S8.S32.SAT R57, R5, R4, R11 ;  /* 0x0000000405397239 */ /* 0x000fe2000000140b */
[-C--:B------:R-:W-:Y:S01]  /*8160*/  IMAD R10, R33, R40.reuse, R10 ;  /* 0x00000028210a7224 */ /* 0x080fe200078e020a */
[----:B------:R-:W-:Y:S01]  /*8170*/  SHF.L.U32 R5, R45, 0x10, RZ ;  /* 0x000000102d057819 */ /* 0x000fe200000006ff */
[----:B------:R-:W-:Y:S01]  /*8180*/  IMAD.SHL.U32 R7, R51, 0x100, RZ ;  /* 0x0000010033077824 */ /* 0x000fe200078e00ff */
[----:B------:R-:W-:Y:S01]  /*8190*/  PRMT R4, R45, 0x8880, RZ ;  /* 0x000088802d047816 */ /* 0x000fe200000000ff */
[-C--:B------:R-:W-:Y:S01]  /*81a0*/  IMAD R15, R34, R40.reuse, R15 ;  /* 0x00000028220f7224 */ /* 0x080fe200078e020f */
[----:B------:R-:W-:Y:S01]  /*81b0*/  SHF.R.S32.HI R5, RZ, 0x18, R5 ;  /* 0x00000018ff057819 */ /* 0x000fe20000011405 */
[-C--:B------:R-:W-:Y:S01]  /*81c0*/  IMAD R12, R3, R40.reuse, R12 ;  /* 0x00000028030c7224 */ /* 0x080fe200078e020c */
[----:B------:R-:W-:Y:S01]  /*81d0*/  SHF.R.S32.HI R7, RZ, 0x18, R7 ;  /* 0x00000018ff077819 */ /* 0x000fe20000011407 */
[----:B------:R-:W-:Y:S01]  /*81e0*/  IMAD R13, R6, R40, R13 ;  /* 0x00000028060d7224 */ /* 0x000fe200078e020d */
[----:B------:R-:W-:Y:S01]  /*81f0*/  I2IP.S8.S32.SAT R15, R15, R10, RZ ;  /* 0x0000000a0f0f7239 */ /* 0x000fe200000014ff */
[----:B------:R-:W-:Y:S01]  /*8200*/  IMAD R19, R38, R19, RZ ;  /* 0x0000001326137224 */ /* 0x000fe200078e02ff */
[----:B------:R-:W-:Y:S01]  /*8210*/  SHF.R.S32.HI R10, RZ, 0x18, R51 ;  /* 0x00000018ff0a7819 */ /* 0x000fe20000011433 */
[----:B------:R-:W-:Y:S01]  /*8220*/  IMAD R14, R7, R40, R14 ;  /* 0x00000028070e7224 */ /* 0x000fe200078e020e */
[----:B------:R-:W-:Y:S01]  /*8230*/  PRMT R3, R44, 0x8880, RZ ;  /* 0x000088802c037816 */ /* 0x000fe200000000ff */
[----:B------:R-:W-:Y:S01]  /*8240*/  IMAD R23, R38, R23, RZ ;  /* 0x0000001726177224 */ /* 0x000fe200078e02ff */
[----:B------:R-:W-:Y:S01]  /*8250*/  I2IP.S8.S32.SAT R58, R9, R8, R15 ;  /* 0x00000008093a7239 */ /* 0x000fe2000000140f */
[-C--:B------:R-:W-:Y:S02]  /*8260*/  IMAD R19, R10, R40.reuse, R19 ;  /* 0x000000280a137224 */ /* 0x080fe400078e0213 */
[-C--:B------:R-:W-:Y:S01]  /*8270*/  IMAD R16, R3, R40.reuse, R16 ;  /* 0x0000002803107224 */ /* 0x080fe200078e0210 */
[----:B------:R-:W-:Y:S01]  /*8280*/  SHF.R.S32.HI R3, RZ, 0x18, R44 ;  /* 0x00000018ff037819 */ /* 0x000fe2000001142c */
[----:B------:R-:W-:Y:S01]  /*8290*/  IMAD R17, R0, R40, R17 ;  /* 0x0000002800117224 */ /* 0x000fe200078e0211 */
[----:B------:R-:W-:Y:S01]  /*82a0*/  I2IP.S8.S32.SAT R14, R19, R14, RZ ;  /* 0x0000000e130e7239 */ /* 0x000fe200000014ff */
[----:B------:R-:W-:Y:S02]  /*82b0*/  IMAD.SHL.U32 R0, R45, 0x100, RZ ;  /* 0x000001002d007824 */ /* 0x000fe400078e00ff */
[-C--:B------:R-:W-:Y:S01]  /*82c0*/  IMAD R18, R2, R40.reuse, R18 ;  /* 0x0000002802127224 */ /* 0x080fe200078e0212 */
[----:B------:R-:W-:Y:S01]  /*82d0*/  SHF.R.S32.HI R2, RZ, 0x18, R45 ;  /* 0x00000018ff027819 */ /* 0x000fe2000001142d */
[-C--:B------:R-:W-:Y:S01]  /*82e0*/  IMAD R23, R3, R40.reuse, R23 ;  /* 0x0000002803177224 */ /* 0x080fe200078e0217 */
[----:B------:R-:W-:Y:S01]  /*82f0*/  SHF.R.S32.HI R0, RZ, 0x18, R0 ;  /* 0x00000018ff007819 */ /* 0x000fe20000011400 */
[-C--:B------:R-:W-:Y:S01]  /*8300*/  IMAD R20, R4, R40.reuse, R20 ;  /* 0x0000002804147224 */ /* 0x080fe200078e0214 */
[C---:B------:R-:W-:Y:S01]  /*8310*/  SHF.L.U32 R4, R46.reuse, 0x10, RZ ;  /* 0x000000102e047819 */ /* 0x040fe200000006ff */
[-C--:B------:R-:W-:Y:S01]  /*8320*/  IMAD R21, R5, R40.reuse, R21 ;  /* 0x0000002805157224 */ /* 0x080fe200078e0215 */
[----:B------:R-:W-:Y:S01]  /*8330*/  PRMT R3, R46, 0x8880, RZ ;  /* 0x000088802e037816 */ /* 0x000fe200000000ff */
[----:B------:R-:W-:Y:S01]  /*8340*/  IMAD R27, R38, R27, RZ ;  /* 0x0000001b261b7224 */ /* 0x000fe200078e02ff */
[----:B------:R-:W-:Y:S01]  /*8350*/  SHF.L.U32 R5, R46, 0x8, RZ ;  /* 0x000000082e057819 */ /* 0x000fe200000006ff */
[-C--:B------:R-:W-:Y:S01]  /*8360*/  IMAD R22, R0, R40.reuse, R22 ;  /* 0x0000002800167224 */ /* 0x080fe200078e0216 */
[----:B------:R-:W-:Y:S01]  /*8370*/  SHF.R.S32.HI R4, RZ, 0x18, R4 ;  /* 0x00000018ff047819 */ /* 0x000fe20000011404 */
[-C--:B------:R-:W-:Y:S01]  /*8380*/  IMAD R27, R2, R40.reuse, R27 ;  /* 0x00000028021b7224 */ /* 0x080fe200078e021b */
[----:B------:R-:W-:Y:S01]  /*8390*/  SHF.R.S32.HI R5, RZ, 0x18, R5 ;  /* 0x00000018ff057819 */ /* 0x000fe20000011405 */
[-C--:B------:R-:W-:Y:S01]  /*83a0*/  IMAD R24, R3, R40.reuse, R24 ;  /* 0x0000002803187224 */ /* 0x080fe200078e0218 */
[C---:B------:R-:W-:Y:S01]  /*83b0*/  SHF.L.U32 R3, R47.reuse, 0x10, RZ ;  /* 0x000000102f037819 */ /* 0x040fe200000006ff */
[-C--:B------:R-:W-:Y:S01]  /*83c0*/  IMAD R25, R4, R40.reuse, R25 ;  /* 0x0000002804197224 */ /* 0x080fe200078e0219 */
[----:B------:R-:W-:Y:S01]  /*83d0*/  SHF.R.S32.HI R0, RZ, 0x18, R46 ;  /* 0x00000018ff007819 */ /* 0x000fe2000001142e */
[----:B------:R-:W-:Y:S01]  /*83e0*/  IMAD R31, R38, R31, RZ ;  /* 0x0000001f261f7224 */ /* 0x000fe200078e02ff */
[----:B------:R-:W-:Y:S01]  /*83f0*/  PRMT R2, R47, 0x8880, RZ ;  /* 0x000088802f027816 */ /* 0x000fe200000000ff */
[-C--:B------:R-:W-:Y:S01]  /*8400*/  IMAD R26, R5, R40.reuse, R26 ;  /* 0x00000028051a7224 */ /* 0x080fe200078e021a */
[----:B------:R-:W-:Y:S01]  /*8410*/  SHF.L.U32 R4, R47, 0x8, RZ ;  /* 0x000000082f047819 */ /* 0x000fe200000006ff */
[-C--:B------:R-:W-:Y:S01]  /*8420*/  IMAD R31, R0, R40.reuse, R31 ;  /* 0x00000028001f7224 */ /* 0x080fe200078e021f */
[----:B------:R-:W-:Y:S01]  /*8430*/  SHF.R.S32.HI R3, RZ, 0x18, R3 ;  /* 0x00000018ff037819 */ /* 0x000fe20000011403 */
[-C--:B------:R-:W-:Y:S01]  /*8440*/  IMAD R28, R2, R40.reuse, R28 ;  /* 0x00000028021c7224 */ /* 0x080fe200078e021c */
[----:B------:R-:W-:Y:S01]  /*8450*/  SHF.R.S32.HI R4, RZ, 0x18, R4 ;  /* 0x00000018ff047819 */ /* 0x000fe20000011404 */
[----:B------:R-:W-:Y:S01]  /*8460*/  IMAD R35, R38, R35, RZ ;  /* 0x0000002326237224 */ /* 0x000fe200078e02ff */
[----:B------:R-:W-:Y:S01]  /*8470*/  SHF.R.S32.HI R5, RZ, 0x18, R47 ;  /* 0x00000018ff057819 */ /* 0x000fe2000001142f */
[----:B------:R-:W-:Y:S01]  /*8480*/  IMAD R29, R3, R40, R29 ;  /* 0x00000028031d7224 */ /* 0x000fe200078e021d */
[----:B------:R-:W-:Y:S01]  /*8490*/  I2IP.S8.S32.SAT R59, R13, R12, R14 ;  /* 0x0000000c0d3b7239 */ /* 0x000fe2000000140e */
[----:B------:R-:W-:Y:S01]  /*84a0*/  IMAD R30, R4, R40, R30 ;  /* 0x00000028041e7224 */ /* 0x000fe200078e021e */
[----:B------:R-:W-:Y:S01]  /*84b0*/  I2IP.S8.S32.SAT R18, R23, R18, RZ ;  /* 0x0000001217127239 */ /* 0x000fe200000014ff */
[----:B------:R-:W-:Y:S01]  /*84c0*/  IMAD R35, R5, R40, R35 ;  /* 0x0000002805237224 */ /* 0x000fe200078e0223 */
[----:B------:R-:W-:Y:S01]  /*84d0*/  I2IP.S8.S32.SAT R22, R27, R22, RZ ;  /* 0x000000161b167239 */ /* 0x000fe200000014ff */
[----:B------:R1:W-:Y:S01]  /*84e0*/  STS.128 [R69+UR44+0x5400], R56 ;  /* 0x0054003845007988 */ /* 0x0003e20008000c2c */
[----:B------:R-:W-:Y:S02]  /*84f0*/  I2IP.S8.S32.SAT R26, R31, R26, RZ ;  /* 0x0000001a1f1a7239 */ /* 0x000fe400000014ff */
[----:B------:R-:W-:Y:S02]  /*8500*/  I2IP.S8.S32.SAT R19, R35, R30, RZ ;  /* 0x0000001e23137239 */ /* 0x000fe400000014ff */
[----:B------:R-:W-:Y:S02]  /*8510*/  I2IP.S8.S32.SAT R16, R17, R16, R18 ;  /* 0x0000001011107239 */ /* 0x000fe40000001412 */
[----:B------:R-:W-:Y:S02]  /*8520*/  I2IP.S8.S32.SAT R17, R21, R20, R22 ;  /* 0x0000001415117239 */ /* 0x000fe40000001416 */
        /* <DEDUP_REMOVED lines=13> */
[----:B------:R-:W-:Y:S02]  /*8600*/  UIADD3 UR4, UP0, UPT, UR62, 0x680, URZ ;  /* 0x000006803e047890 */ /* 0x000fe4000ff1e0ff */
[----:B------:R-:W-:Y:S02]  /*8610*/  UIADD3 UR9, UPT, UPT, UR49, 0x40, URZ ;  /* 0x0000004031097890 */ /* 0x000fe4000fffe0ff */
[----:B------:R-:W-:Y:S02]  /*8620*/  UIADD3 UR8, UPT, UPT, UR44, 0x5400, URZ ;  /* 0x000054002c087890 */ /* 0x000fe4000fffe0ff */
[----:B------:R-:W-:Y:S01]  /*8630*/  UIADD3.X UR5, UPT, UPT, URZ, UR63, URZ, UP0, !UPT ;  /* 0x0000003fff057290 */ /* 0x000fe200087fe4ff */
[----:B------:R-:W-:Y:S01]  /*8640*/  UMOV UR10, UR50 ;  /* 0x00000032000a7c82 */ /* 0x000fe20008000000 */
[----:B------:R-:W-:Y:S07]  /*8650*/  UMOV UR11, UR36 ;  /* 0x00000024000b7c82 */ /* 0x000fee0008000000 */
[----:B------:R2:W-:Y:S01]  /*8660*/  UTMASTG.3D [UR8], [UR4] ;  /* 0x00000008040073b5 */ /* 0x0005e20008010000 */
[----:B------:R0:W-:Y:S01]  /*8670*/  UTMACMDFLUSH ;  /* 0x00000000000079b7 */ /* 0x0001e20000000000 */
[----:B--2---:R-:W-:Y:S04]  /*8680*/  DEPBAR.LE SB0, 0x1 ;  /* 0x000080400000791a */ /* 0x004fe80000000000 */
.L_x_131:
[----:B------:R-:W-:Y:S05]  /*8690*/  BSYNC.RECONVERGENT B0 ;  /* 0x0000000000007941 */ /* 0x000fea0003800200 */
.L_x_130:
        /* <DEDUP_REMOVED lines=14> */
.L_x_135:
[----:B------:R-:W-:Y:S05]  /*8780*/  BSYNC B0 ;  /* 0x0000000000007941 */ /* 0x000fea0003800000 */
.L_x_134:
[----:B------:R-:W-:Y:S01]  /*8790*/  ISETP.NE.AND P0, PT, R54, RZ, PT ;  /* 0x000000ff3600720c */ /* 0x000fe20003f05270 */
[----:B------:R-:W-:Y:S11]  /*87a0*/  VIADD R82, R82, 0x1 ;  /* 0x0000000152527836 */ /* 0x000ff60000000000 */
[----:B------:R-:W-:Y:S01]  /*87b0*/  @!UPT UIADD3 URZ, UPT, UPT, URZ, URZ, URZ ;  /* 0x000000fffffff290 */ /* 0x000fe2000fffe0ff */
[----:B------:R3:W4:Y:S04]  /*87c0*/  @P0 LDS.128 R44, [R2+0x410] ;  /* 0x00041000022c0984 */ /* 0x0007280000000c00 */
[----:B------:R1:W1:Y:S01]  /*87d0*/  @P0 LDS.128 R48, [R3+0x400] ;  /* 0x0004000003300984 */ /* 0x0002620000000c00 */
        /* <DEDUP_REMOVED lines=8> */
[----:B---3--:R-:W-:Y:S02]  /*8860*/  VIADD R2, R0, 0x160 ;  /* 0x0000016000027836 */ /* 0x008fe40000000000 */
[----:B--2---:R-:W-:Y:S05]  /*8870*/  IMAD.U32 R0, RZ, RZ, UR45 ;  /* 0x0000002dff007e24 */ /* 0x004fea000f8e00ff */
[----:B------:R-:W-:Y:S04]  /*8880*/  PRMT R0, R0, 0x654, R2 ;  /* 0x0000065400007816 */ /* 0x000fe80000000002 */
[----:B-----5:R2:W-:Y:S02]  /*8890*/  SYNCS.ARRIVE.TRANS64.RED.A1T0 RZ, [R0+URZ], RZ ;  /* 0x000000ff00ff79a7 */ /* 0x0205e400081004ff */
[----:B--2---:R-:W-:Y:S04]  /*88a0*/  SEL R0, RZ, 0x1, P0 ;  /* 0x00000001ff007807 */ /* 0x004fe80000000000 */
[----:B-1--4-:R-:W-:Y:S02]  /*88b0*/  LOP3.LUT R81, R81, R0, RZ, 0x3c, !PT ;  /* 0x0000000051517212 */ /* 0x012fe400078e3cff */
.L_x_133:
[----:B------:R-:W-:Y:S05]  /*88c0*/  BSYNC B1 ;  /* 0x0000000000017941 */ /* 0x000fea0003800000 */
.L_x_132:
        /* <DEDUP_REMOVED lines=21> */
.L_x_137:
        /* <DEDUP_REMOVED lines=36> */
[----:B------:R-:W-:Y:S01]  /*8c60*/  SHF.L.U32 R0, R44, 0x10, RZ ;  /* 0x000000102c007819 */ /* 0x000fe200000006ff */
        /* <DEDUP_REMOVED lines=110> */
[----:B------:R-:W-:Y:S02]  /*9350*/  UIADD3 UR4, UPT, UPT, UR44, 0x4400, URZ ;  /* 0x000044002c047890 */ /* 0x000fe4000fffe0ff */
[----:B------:R-:W-:Y:S01]  /*9360*/  UIADD3 UR9, UPT, UPT, UR49, 0x80, URZ ;  /* 0x0000008031097890 */ /* 0x000fe2000fffe0ff */
[----:B------:R-:W-:Y:S01]  /*9370*/  UMOV UR10, UR50 ;  /* 0x00000032000a7c82 */ /* 0x000fe20008000000 */
[----:B------:R-:W-:Y:S02]  /*9380*/  UMOV UR11, UR36 ;  /* 0x00000024000b7c82 */ /* 0x000fe40008000000 */
        /* <DEDUP_REMOVED lines=8> */
.L_x_139:
[----:B------:R-:W-:Y:S05]  /*9410*/  BSYNC.RECONVERGENT B0 ;  /* 0x0000000000007941 */ /* 0x000fea0003800200 */
.L_x_138:
        /* <DEDUP_REMOVED lines=14> */
.L_x_143:
[----:B------:R-:W-:Y:S05]  /*9500*/  BSYNC B0 ;  /* 0x0000000000007941 */ /* 0x000fea0003800000 */
.L_x_142:
        /* <DEDUP_REMOVED lines=18> */
.L_x_141:
[----:B------:R-:W-:Y:S05]  /*9630*/  BSYNC B1 ;  /* 0x0000000000017941 */ /* 0x000fea0003800000 */
.L_x_140:
        /* <DEDUP_REMOVED lines=21> */
.L_x_145:
[----:B------:R-:W-:Y:S01]  /*9790*/  ISETP.NE.AND P0, PT, R87, RZ, PT ;  /* 0x000000ff5700720c */ /* 0x000fe20003f05270 */
[----:B------:R-:W-:Y:S05]  /*97a0*/  WARPSYNC.ALL ;  /* 0x0000000000007948 */ /* 0x000fea0003800000 */
[----:B------:R-:W-:Y:S01]  /*97b0*/  IMAD.SHL.U32 R66, R49, 0x100, RZ ;  /* 0x0000010031427824 */ /* 0x000fe200078e00ff */
[----:B------:R-:W-:Y:S01]  /*97c0*/  R2UR UR4, R39 ;  /* 0x00000000270472ca */ /* 0x000fe200000e0000 */
[----:B------:R-:W-:Y:S01]  /*97d0*/  IMAD.SHL.U32 R60, R51, 0x100, RZ ;  /* 0x00000100333c7824 */ /* 0x000fe200078e00ff */
[C---:B------:R-:W-:Y:S01]  /*97e0*/  SHF.L.U32 R2, R48.reuse, 0x10, RZ ;  /* 0x0000001030027819 */ /* 0x040fe200000006ff */
[----:B----4-:R-:W-:Y:S01]  /*97f0*/  IMAD.SHL.U32 R54, R45, 0x100, RZ ;  /* 0x000001002d367824 */ /* 0x010fe200078e00ff */
[C---:B------:R-:W-:Y:S01]  /*9800*/  PRMT R0, R48.reuse, 0x8880, RZ ;  /* 0x0000888030007816 */ /* 0x040fe200000000ff */
[----:B------:R-:W-:Y:S01]  /*9810*/  BSSY.RECONVERGENT B0, `(.L_x_146) ;  /* 0x000009e000007945 */ /* 0x000fe20003800200 */
[----:B------:R-:W-:Y:S02]  /*9820*/  SHF.L.U32 R3, R48, 0x8, RZ ;  /* 0x0000000830037819 */ /* 0x000fe400000006ff */
[----:B------:R-:W-:Y:S02]  /*9830*/  SHF.R.S32.HI R2, RZ, 0x18, R2 ;  /* 0x00000018ff027819 */ /* 0x000fe40000011402 */
[----:B------:R-:W-:Y:S02]  /*9840*/  PRMT R68, R49, 0x8880, RZ ;  /* 0x0000888031447816 */ /* 0x000fe400000000ff */
[----:B------:R-:W-:Y:S01]  /*9850*/  SHF.R.S32.HI R3, RZ, 0x18, R3 ;  /* 0x00000018ff037819 */ /* 0x000fe20000011403 */
[----:B-1----:R-:W-:Y:S01]  /*9860*/  LDTM.16dp32bit_t0_t15.x32 R4, tmem[UR4+0xc0] ;  /* 0x0000c004000479ee */ /* 0x002fe20008a80000 */
[----:B------:R-:W1:Y:S01]  /*9870*/  LDTM.16dp32bit_t16_t31.x32 R4, tmem[UR4+0xe0] ;  /* 0x0000e004000479ee */ /* 0x000e620008aa0000 */
[----:B------:R-:W-:Y:S01]  /*9880*/  NOP ;  /* 0x0000000000007918 */ /* 0x000fe20000000000 */
[----:B------:R-:W-:Y:S02]  /*9890*/  SHF.L.U32 R63, R50, 0x8, RZ ;  /* 0x00000008323f7819 */ /* 0x000fe400000006ff */
[C---:B------:R-:W-:Y:S02]  /*98a0*/  PRMT R62, R51.reuse, 0x8880, RZ ;  /* 0x00008880333e7816 */ /* 0x040fe400000000ff */
[----:B------:R-:W-:Y:S02]  /*98b0*/  SHF.L.U32 R61, R51, 0x10, RZ ;  /* 0x00000010333d7819 */ /* 0x000fe400000006ff */
[----:B------:R-:W-:Y:S02]  /*98c0*/  R2UR UR5, R52 ;  /* 0x00000000340572ca */ /* 0x000fe400000e0000 */
[----:B------:R-:W-:Y:S01]  /*98d0*/  SHF.R.S32.HI R39, RZ, 0x18, R48 ;  /* 0x00000018ff277819 */ /* 0x000fe20000011430 */
[----:B------:R-:W-:Y:S01]  /*98e0*/  IMAD.SHL.U32 R48, R47, 0x100, RZ ;  /* 0x000001002f307824 */ /* 0x000fe200078e00ff */
[----:B------:R-:W-:Y:S02]  /*98f0*/  SHF.L.U32 R67, R49, 0x10, RZ ;  /* 0x0000001031437819 */ /* 0x000fe400000006ff */
[C---:B------:R-:W-:Y:S02]  /*9900*/  PRMT R65, R50.reuse, 0x8880, RZ ;  /* 0x0000888032417816 */ /* 0x040fe400000000ff */
[----:B------:R-:W-:Y:S02]  /*9910*/  SHF.R.S32.HI R41, RZ, 0x18, R49 ;  /* 0x00000018ff297819 */ /* 0x000fe40000011431 */
[----:B------:R-:W-:Y:S02]  /*9920*/  SHF.L.U32 R64, R50, 0x10, RZ ;  /* 0x0000001032407819 */ /* 0x000fe400000006ff */
[----:B------:R-:W-:Y:S01]  /*9930*/  SHF.R.S32.HI R42, RZ, 0x18, R50 ;  /* 0x00000018ff2a7819 */ /* 0x000fe20000011432 */
[----:B------:R-:W-:Y:S01]  /*9940*/  UIADD3 UR4, UPT, UPT, UR5, 0x1d0, URZ ;  /* 0x000001d005047890 */ /* 0x000fe2000fffe0ff */
[----:B------:R-:W-:Y:S01]  /*9950*/  PRMT R59, R44, 0x8880, RZ ;  /* 0x000088802c3b7816 */ /* 0x000fe200000000ff */
[C---:B-1----:R-:W-:Y:S02]  /*9960*/  IMAD R4, R38.reuse, R4, RZ ;  /* 0x0000000426047224 */ /* 0x042fe400078e02ff */
[----:B------:R-:W-:Y:S01]  /*9970*/  UPRMT UR4, UR45, 0x654, UR4 ;  /* 0x000006542d047896 */ /* 0x000fe20008000004 */
[C---:B------:R-:W-:Y:S01]  /*9980*/  IMAD R5, R38.reuse, R5, RZ ;  /* 0x0000000526057224 */ /* 0x040fe200078e02ff */
[----:B------:R-:W-:Y:S01]  /*9990*/  SHF.R.S32.HI R43, RZ, 0x18, R51 ;  /* 0x00000018ff2b7819 */ /* 0x000fe20000011433 */
[----:B------:R-:W-:Y:S01]  /*99a0*/  IMAD R6, R38, R6, RZ ;  /* 0x0000000626067224 */ /* 0x000fe200078e02ff */
[----:B------:R-:W-:Y:S01]  /*99b0*/  SHF.L.U32 R51, R46, 0x8, RZ ;  /* 0x000000082e337819 */ /* 0x000fe200000006ff */
[----:B------:R-:W-:Y:S01]  /*99c0*/  IMAD R4, R0, R40, R4 ;  /* 0x0000002800047224 */ /* 0x000fe200078e0204 */
[----:B------:R-:W-:Y:S01]  /*99d0*/  MOV R0, R68 ;  /* 0x0000004400007202 */ /* 0x000fe20000000f00 */
[----:B------:R-:W-:Y:S01]  /*99e0*/  IMAD R7, R38, R7, RZ ;  /* 0x0000000726077224 */ /* 0x000fe200078e02ff */
[----:B------:R-:W-:Y:S01]  /*99f0*/  SHF.L.U32 R58, R44, 0x10, RZ ;  /* 0x000000102c3a7819 */ /* 0x000fe200000006ff */
[-C--:B------:R-:W-:Y:S01]  /*9a00*/  IMAD R5, R2, R40.reuse, R5 ;  /* 0x0000002802057224 */ /* 0x080fe200078e0205 */
[----:B------:R-:W-:Y:S01]  /*9a10*/  SYNCS.ARRIVE.TRANS64.RED.A1T0 RZ, [UR4], RZ ;  /* 0x000000ffffff79a7 */ /* 0x000fe20008100404 */
[----:B------:R-:W-:Y:S01]  /*9a20*/  IMAD R6, R3, R40, R6 ;  /* 0x0000002803067224 */ /* 0x000fe200078e0206 */
[----:B------:R-:W-:Y:S01]  /*9a30*/  SHF.R.S32.HI R2, RZ, 0x18, R67 ;  /* 0x00000018ff027819 */ /* 0x000fe20000011443 */
[C---:B------:R-:W-:Y:S01]  /*9a40*/  IMAD R8, R38.reuse, R8, RZ ;  /* 0x0000000826087224 */ /* 0x040fe200078e02ff */
[----:B------:R-:W-:Y:S01]  /*9a50*/  SHF.R.S32.HI R3, RZ, 0x18, R66 ;  /* 0x00000018ff037819 */ /* 0x000fe20000011442 */
[-C--:B------:R-:W-:Y:S01]  /*9a60*/  IMAD R7, R39, R40.reuse, R7 ;  /* 0x0000002827077224 */ /* 0x080fe200078e0207 */
[----:B------:R-:W-:Y:S01]  /*9a70*/  MOV R39, R65 ;  /* 0x0000004100277202 */ /* 0x000fe20000000f00 */
[----:B------:R-:W-:Y:S01]  /*9a80*/  IMAD R9, R38, R9, RZ ;  /* 0x0000000926097224 */ /* 0x000fe200078e02ff */
[C---:B------:R-:W-:Y:S01]  /*9a90*/  PRMT R56, R45.reuse, 0x8880, RZ ;  /* 0x000088802d387816 */ /* 0x040fe200000000ff */
[----:B------:R-:W-:Y:S01]  /*9aa0*/  IMAD R8, R0, R40, R8 ;  /* 0x0000002800087224 */ /* 0x000fe200078e0208 */
[----:B------:R-:W-:Y:S01]  /*9ab0*/  SHF.L.U32 R55, R45, 0x10, RZ ;  /* 0x000000102d377819 */ /* 0x000fe200000006ff */
[----:B------:R-:W-:Y:S01]  /*9ac0*/  IMAD R10, R38, R10, RZ ;  /* 0x0000000a260a7224 */ /* 0x000fe200078e02ff */
[----:B------:R-:W-:Y:S01]  /*9ad0*/  PRMT R53, R46, 0x8880, RZ ;  /* 0x000088802e357816 */ /* 0x000fe200000000ff */
[----:B------:R-:W-:Y:S01]  /*9ae0*/  IMAD R9, R2, R40, R9 ;  /* 0x0000002802097224 */ /* 0x000fe200078e0209 */
[----:B------:R-:W-:Y:S01]  /*9af0*/  SHF.R.S32.HI R45, RZ, 0x18, R45 ;  /* 0x00000018ff2d7819 */ /* 0x000fe2000001142d */
[----:B------:R-:W-:Y:S01]  /*9b00*/  IMAD R0, R38, R20, RZ ;  /* 0x0000001426007224 */ /* 0x000fe200078e02ff */
[----:B------:R-:W-:Y:S01]  /*9b10*/  SHF.L.U32 R52, R46, 0x10, RZ ;  /* 0x000000102e347819 */ /* 0x000fe200000006ff */
[C---:B------:R-:W-:Y:S01]  /*9b20*/  IMAD R11, R38.reuse, R11, RZ ;  /* 0x0000000b260b7224 */ /* 0x040fe200078e02ff */
[C---:B------:R-:W-:Y:S01]  /*9b30*/  PRMT R50, R47.reuse, 0x8880, RZ ;  /* 0x000088802f327816 */ /* 0x040fe200000000ff */
[C---:B------:R-:W-:Y:S01]  /*9b40*/  IMAD R2, R38.reuse, R21, RZ ;  /* 0x0000001526027224 */ /* 0x040fe200078e02ff */
[----:B------:R-:W-:Y:S01]  /*9b50*/  SHF.R.S32.HI R46, RZ, 0x18, R46 ;  /* 0x00000018ff2e7819 */ /* 0x000fe2000001142e */
[C---:B------:R-:W-:Y:S01]  /*9b60*/  IMAD R20, R38.reuse, R24, RZ ;  /* 0x0000001826147224 */ /* 0x040fe200078e02ff */
[----:B------:R-:W-:Y:S01]  /*9b70*/  SHF.L.U32 R49, R47, 0x10, RZ ;  /* 0x000000102f317819 */ /* 0x000fe200000006ff */
[C---:B------:R-:W-:Y:S01]  /*9b80*/  IMAD R21, R38.reuse, R25, RZ ;  /* 0x0000001926157224 */ /* 0x040fe200078e02ff */
[----:B------:R-:W-:Y:S01]  /*9b90*/  SHF.R.S32.HI R47, RZ, 0x18, R47 ;  /* 0x00000018ff2f7819 */ /* 0x000fe2000001142f */
[----:B------:R-:W-:Y:S01]  /*9ba0*/  IMAD R24, R38, R28, RZ ;  /* 0x0000001c26187224 */ /* 0x000fe200078e02ff */
[----:B------:R-:W-:Y:S01]  /*9bb0*/  SHF.L.U32 R57, R44, 0x8, RZ ;  /* 0x000000082c397819 */ /* 0x000fe200000006ff */
[----:B------:R-:W-:Y:S01]  /*9bc0*/  IMAD R10, R3, R40, R10 ;  /* 0x00000028030a7224 */ /* 0x000fe200078e020a */
[----:B------:R-:W-:Y:S01]  /*9bd0*/  SHF.R.S32.HI R44, RZ, 0x18, R44 ;  /* 0x00000018ff2c7819 */ /* 0x000fe2000001142c */
[----:B------:R-:W-:Y:S01]  /*9be0*/  IMAD R12, R38, R12, RZ ;  /* 0x0000000c260c7224 */ /* 0x000fe200078e02ff */
[----:B------:R-:W-:Y:S01]  /*9bf0*/  IADD3 R36, PT, PT, R36, 0x1, RZ ;  /* 0x0000000124247810 */ /* 0x000fe20007ffe0ff */
[C---:B------:R-:W-:Y:S02]  /*9c00*/  IMAD R25, R38.reuse, R29, RZ ;  /* 0x0000001d26197224 */ /* 0x040fe400078e02ff */
[C---:B------:R-:W-:Y:S01]  /*9c10*/  IMAD R28, R38.reuse, R32, RZ ;  /* 0x00000020261c7224 */ /* 0x040fe200078e02ff */
[----:B------:R-:W-:Y:S01]  /*9c20*/  SHF.R.S32.HI R32, RZ, 0x18, R64 ;  /* 0x00000018ff207819 */ /* 0x000fe20000011440 */
[C---:B------:R-:W-:Y:S01]  /*9c30*/  IMAD R29, R38.reuse, R33, RZ ;  /* 0x00000021261d7224 */ /* 0x040fe200078e02ff */
[----:B------:R-:W-:Y:S01]  /*9c40*/  I2IP.S8.S32.SAT R33, R7, R6, RZ ;  /* 0x0000000607217239 */ /* 0x000fe200000014ff */
[----:B------:R-:W-:Y:S01]  /*9c50*/  IMAD R11, R41, R40, R11 ;  /* 0x00000028290b7224 */ /* 0x000fe200078e020b */
[----:B------:R-:W-:Y:S01]  /*9c60*/  SHF.R.S32.HI R6, RZ, 0x18, R63 ;  /* 0x00000018ff067819 */ /* 0x000fe2000001143f */
[C---:B------:R-:W-:Y:S01]  /*9c70*/  IMAD R13, R38.reuse, R13, RZ ;  /* 0x0000000d260d7224 */ /* 0x040fe200078e02ff */
[----:B------:R-:W-:Y:S01]  /*9c80*/  MOV R7, R62 ;  /* 0x0000003e00077202 */ /* 0x000fe20000000f00 */
[C---:B------:R-:W-:Y:S02]  /*9c90*/  IMAD R14, R38.reuse, R14, RZ ;  /* 0x0000000e260e7224 */ /* 0x040fe400078e02ff */
[C---:B------:R-:W-:Y:S02]  /*9ca0*/  IMAD R3, R38.reuse, R22, RZ ;  /* 0x0000001626037224 */ /* 0x040fe400078e02ff */
[----:B------:R-:W-:Y:S02]  /*9cb0*/  IMAD R12, R39, R40, R12 ;  /* 0x00000028270c7224 */ /* 0x000fe400078e020c */
[C---:B------:R-:W-:Y:S02]  /*9cc0*/  IMAD R22, R38.reuse, R26, RZ ;  /* 0x0000001a26167224 */ /* 0x040fe400078e02ff */
[C---:B------:R-:W-:Y:S02]  /*9cd0*/  IMAD R15, R38.reuse, R15, RZ ;  /* 0x0000000f260f7224 */ /* 0x040fe400078e02ff */
[----:B------:R-:W-:Y:S02]  /*9ce0*/  IMAD R26, R38, R30, RZ ;  /* 0x0000001e261a7224 */ /* 0x000fe400078e02ff */
[----:B------:R-:W-:Y:S02]  /*9cf0*/  IMAD R13, R32, R40, R13 ;  /* 0x00000028200d7224 */ /* 0x000fe400078e020d */
[C---:B------:R-:W-:Y:S01]  /*9d00*/  IMAD R30, R38.reuse, R34, RZ ;  /* 0x00000022261e7224 */ /* 0x040fe200078e02ff */
[----:B------:R-:W-:Y:S01]  /*9d10*/  I2IP.S8.S32.SAT R34, R11, R10, RZ ;  /* 0x0000000a0b227239 */ /* 0x000fe200000014ff */
[----:B------:R-:W-:Y:S01]  /*9d20*/  IMAD R16, R38, R16, RZ ;  /* 0x0000001026107224 */ /* 0x000fe200078e02ff */
[----:B------:R-:W-:Y:S01]  /*9d30*/  SHF.R.S32.HI R10, RZ, 0x18, R61 ;  /* 0x00000018ff0a7819 */ /* 0x000fe2000001143d */
[----:B------:R-:W-:Y:S01]  /*9d40*/  IMAD R14, R6, R40, R14 ;  /* 0x00000028060e7224 */ /* 0x000fe200078e020e */
[----:B------:R-:W-:Y:S01]  /*9d50*/  I2IP.S8.S32.SAT R61, R9, R8, R34 ;  /* 0x00000008093d7239 */ /* 0x000fe20000001422 */
[----:B------:R-:W-:Y:S01]  /*9d60*/  IMAD R17, R38, R17, RZ ;  /* 0x0000001126117224 */ /* 0x000fe200078e02ff */
[----:B------:R-:W-:Y:S01]  /*9d70*/  SHF.R.S32.HI R11, RZ, 0x18, R60 ;  /* 0x00000018ff0b7819 */ /* 0x000fe2000001143c */
[----:B------:R-:W-:Y:S01]  /*9d80*/  IMAD R15, R42, R40, R15 ;  /* 0x000000282a0f7224 */ /* 0x000fe200078e020f */
[----:B------:R-:W-:Y:S01]  /*9d90*/  I2IP.S8.S32.SAT R60, R5, R4, R33 ;  /* 0x00000004053c7239 */ /* 0x000fe20000001421 */
[C---:B------:R-:W-:Y:S01]  /*9da0*/  IMAD R18, R38.reuse, R18, RZ ;  /* 0x0000001226127224 */ /* 0x040fe200078e02ff */
[----:B------:R-:W-:Y:S01]  /*9db0*/  SHF.R.S32.HI R5, RZ, 0x18, R58 ;  /* 0x00000018ff057819 */ /* 0x000fe2000001143a */
[----:B------:R-:W-:Y:S01]  /*9dc0*/  IMAD R16, R7, R40, R16 ;  /* 0x0000002807107224 */ /* 0x000fe200078e0210 */
[----:B------:R-:W-:Y:S01]  /*9dd0*/  I2IP.S8.S32.SAT R14, R15, R14, RZ ;  /* 0x0000000e0f0e7239 */ /* 0x000fe200000014ff */
[----:B------:R-:W-:Y:S01]  /*9de0*/  IMAD R19, R38, R19, RZ ;  /* 0x0000001326137224 */ /* 0x000fe200078e02ff */
[----:B------:R-:W-:Y:S01]  /*9df0*/  SHF.R.S32.HI R7, RZ, 0x18, R48 ;  /* 0x00000018ff077819 */ /* 0x000fe20000011430 */
[----:B------:R-:W-:Y:S01]  /*9e00*/  IMAD R17, R10, R40, R17 ;  /* 0x000000280a117224 */ /* 0x000fe200078e0211 */
[----:B------:R-:W-:Y:S01]  /*9e10*/  I2IP.S8.S32.SAT R62, R13, R12, R14 ;  /* 0x0000000c0d3e7239 */ /* 0x000fe2000000140e */
[-C--:B------:R-:W-:Y:S01]  /*9e20*/  IMAD R18, R11, R40.reuse, R18 ;  /* 0x000000280b127224 */ /* 0x080fe200078e0212 */
[----:B------:R-:W-:Y:S01]  /*9e30*/  SHF.R.S32.HI R6, RZ, 0x18, R57 ;  /* 0x00000018ff067819 */ /* 0x000fe20000011439 */
[----:B------:R-:W-:Y:S02]  /*9e40*/  IMAD.MOV.U32 R4, RZ, RZ, R59 ;  /* 0x000000ffff047224 */ /* 0x000fe400078e003b */
[-C--:B------:R-:W-:Y:S02]  /*9e50*/  IMAD R19, R43, R40.reuse, R19 ;  /* 0x000000282b137224 */ /* 0x080fe400078e0213 */
[----:B------:R-:W-:Y:S01]  /*9e60*/  IMAD R0, R4, R40, R0 ;  /* 0x0000002804007224 */ /* 0x000fe200078e0200 */
[----:B------:R-:W-:Y:S01]  /*9e70*/  MOV R4, R56 ;  /* 0x0000003800047202 */ /* 0x000fe20000000f00 */
[----:B------:R-:W-:Y:S01]  /*9e80*/  IMAD R23, R38, R23, RZ ;  /* 0x0000001726177224 */ /* 0x000fe200078e02ff */
[----:B------:R-:W-:Y:S01]  /*9e90*/  I2IP.S8.S32.SAT R18, R19, R18, RZ ;  /* 0x0000001213127239 */ /* 0x000fe200000014ff */
[-C--:B------:R-:W-:Y:S01]  /*9ea0*/  IMAD R2, R5, R40.reuse, R2 ;  /* 0x0000002805027224 */ /* 0x080fe200078e0202 */
[----:B------:R-:W-:Y:S01]  /*9eb0*/  SHF.R.S32.HI R5, RZ, 0x18, R55 ;  /* 0x00000018ff057819 */ /* 0x000fe20000011437 */
[----:B------:R-:W-:Y:S01]  /*9ec0*/  IMAD R3, R6, R40, R3 ;  /* 0x0000002806037224 */ /* 0x000fe200078e0203 */
[----:B------:R-:W-:Y:S01]  /*9ed0*/  I2IP.S8.S32.SAT R63, R17, R16, R18 ;  /* 0x00000010113f7239 */ /* 0x000fe20000001412 */
[-C--:B------:R-:W-:Y:S01]  /*9ee0*/  IMAD R23, R44, R40.reuse, R23 ;  /* 0x000000282c177224 */ /* 0x080fe200078e0217 */
[----:B------:R-:W-:Y:S01]  /*9ef0*/  SHF.R.S32.HI R6, RZ, 0x18, R54 ;  /* 0x00000018ff067819 */ /* 0x000fe20000011436 */
[-C--:B------:R-:W-:Y:S01]  /*9f00*/  IMAD R20, R4, R40.reuse, R20 ;  /* 0x0000002804147224 */ /* 0x080fe200078e0214 */
[----:B------:R-:W-:Y:S01]  /*9f10*/  MOV R4, R53 ;  /* 0x0000003500047202 */ /* 0x000fe20000000f00 */
[----:B------:R1:W-:Y:S01]  /*9f20*/  STS.128 [R69+UR44+0x5400], R60 ;  /* 0x0054003c45007988 */ /* 0x0003e20008000c2c */
[----:B------:R-:W-:Y:S01]  /*9f30*/  IMAD R27, R38, R27, RZ ;  /* 0x0000001b261b7224 */ /* 0x000fe200078e02ff */
[----:B------:R-:W-:Y:S01]  /*9f40*/  I2IP.S8.S32.SAT R3, R23, R3, RZ ;  /* 0x0000000317037239 */ /* 0x000fe200000014ff */
[-C--:B------:R-:W-:Y:S01]  /*9f50*/  IMAD R21, R5, R40.reuse, R21 ;  /* 0x0000002805157224 */ /* 0x080fe200078e0215 */
[----:B------:R-:W-:Y:S01]  /*9f60*/  SHF.R.S32.HI R5, RZ, 0x18, R52 ;  /* 0x00000018ff057819 */ /* 0x000fe20000011434 */
[-C--:B------:R-:W-:Y:S01]  /*9f70*/  IMAD R22, R6, R40.reuse, R22 ;  /* 0x0000002806167224 */ /* 0x080fe200078e0216 */
[----:B------:R-:W-:Y:S01]  /*9f80*/  SHF.R.S32.HI R6, RZ, 0x18, R49 ;  /* 0x00000018ff067819 */ /* 0x000fe20000011431 */
[-C--:B------:R-:W-:Y:S02]  /*9f90*/  IMAD R27, R45, R40.reuse, R27 ;  /* 0x000000282d1b7224 */ /* 0x080fe400078e021b */
[-C--:B------:R-:W-:Y:S01]  /*9fa0*/  IMAD R24, R4, R40.reuse, R24 ;  /* 0x0000002804187224 */ /* 0x080fe200078e0218 */
[----:B------:R-:W-:Y:S01]  /*9fb0*/  SHF.R.S32.HI R4, RZ, 0x18, R51 ;  /* 0x00000018ff047819 */ /* 0x000fe20000011433 */
[----:B------:R-:W-:Y:S01]  /*9fc0*/  IMAD R25, R5, R40, R25 ;  /* 0x0000002805197224 */ /* 0x000fe200078e0219 */
[----:B------:R-:W-:Y:S01]  /*9fd0*/  MOV R5, R50 ;  /* 0x0000003200057202 */ /* 0x000fe20000000f00 */
[----:B------:R-:W-:Y:S02]  /*9fe0*/  IMAD R31, R38, R31, RZ ;  /* 0x0000001f261f7224 */ /* 0x000fe400078e02ff */
[----:B------:R-:W-:Y:S01]  /*9ff0*/  IMAD R26, R4, R40, R26 ;  /* 0x00000028041a7224 */ /* 0x000fe200078e021a */
[----:B------:R-:W-:Y:S01]  /*a000*/  I2IP.S8.S32.SAT R4, R2, R0, R3 ;  /* 0x0000000002047239 */ /* 0x000fe20000001403 */
[-C--:B------:R-:W-:Y:S02]  /*a010*/  IMAD R31, R46, R40.reuse, R31 ;  /* 0x000000282e1f7224 */ /* 0x080fe400078e021f */
[----:B------:R-:W-:Y:S01]  /*a020*/  IMAD R28, R5, R40, R28 ;  /* 0x00000028051c7224 */ /* 0x000fe200078e021c */
[----:B------:R-:W-:Y:S01]  /*a030*/  I2IP.S8.S32.SAT R5, R27, R22, RZ ;  /* 0x000000161b057239 */ /* 0x000fe200000014ff */
[----:B------:R-:W-:Y:S01]  /*a040*/  IMAD R29, R6, R40, R29 ;  /* 0x00000028061d7224 */ /* 0x000fe200078e021d */
[----:B------:R-:W-:Y:S01]  /*a050*/  I2IP.S8.S32.SAT R6, R31, R26, RZ ;  /* 0x0000001a1f067239 */ /* 0x000fe200000014ff */
[----:B------:R-:W-:Y:S01]  /*a060*/  IMAD R35, R38, R35, RZ ;  /* 0x0000002326237224 */ /* 0x000fe200078e02ff */
[----:B------:R-:W-:Y:S01]  /*a070*/  I2IP.S8.S32.SAT R5, R21, R20, R5 ;  /* 0x0000001415057239 */ /* 0x000fe20000001405 */
[----:B------:R-:W-:Y:S01]  /*a080*/  IMAD R30, R7, R40, R30 ;  /* 0x00000028071e7224 */ /* 0x000fe200078e021e */
[----:B------:R-:W-:Y:S01]  /*a090*/  I2IP.S8.S32.SAT R6, R25, R24, R6 ;  /* 0x0000001819067239 */ /* 0x000fe20000001406 */
[----:B------:R-:W-:Y:S05]  /*a0a0*/  IMAD R35, R47, R40, R35 ;  /* 0x000000282f237224 */ /* 0x000fea00078e0223 */
[----:B------:R-:W-:Y:S04]  /*a0b0*/  I2IP.S8.S32.SAT R7, R35, R30, RZ ;  /* 0x0000001e23077239 */ /* 0x000fe800000014ff */
[----:B------:R-:W-:Y:S05]  /*a0c0*/  I2IP.S8.S32.SAT R7, R29, R28, R7 ;  /* 0x0000001c1d077239 */ /* 0x000fea0000001407 */
        /* <DEDUP_REMOVED lines=18> */
.L_x_147:
[----:B------:R-:W-:Y:S05]  /*a1f0*/  BSYNC.RECONVERGENT B0 ;  /* 0x0000000000007941 */ /* 0x000fea0003800200 */
.L_x_146:
[----:B------:R-:W-:Y:S01]  /*a200*/  R2UR UR5, R76 ;  /* 0x000000004c0572ca */ /* 0x000fe200000e0000 */
[----:B------:R-:W-:Y:S01]  /*a210*/  BAR.SYNC.DEFER_BLOCKING 0x1, 0x80 ;  /* 0x0042000000007b1d */ /* 0x000fe20000010000 */
[----:B------:R-:W-:Y:S01]  /*a220*/  R2UR UR4, R77 ;  /* 0x000000004d0472ca */ /* 0x000fe200000e0000 */
[----:B------:R-:W-:Y:S01]  /*a230*/  UISETP.NE.AND UP0, UPT, UR46, URZ, UPT ;  /* 0x000000ff2e00728c */ /* 0x000fe2000bf05270 */
[----:B------:R-:W-:Y:S02]  /*a240*/  ISETP.NE.AND P0, PT, R79, 0x2, PT ;  /* 0x000000024f00780c */ /* 0x000fe40003f05270 */
[----:B------:R-:W-:Y:S02]  /*a250*/  ISETP.NE.AND P1, PT, R36, 0x4, PT ;  /* 0x000000042400780c */ /* 0x000fe40003f25270 */
[----:B------:R-:W-:Y:S02]  /*a260*/  SEL R2, RZ, 0x1, P0 ;  /* 0x00000001ff027807 */ /* 0x000fe40000000000 */
[----:B------:R-:W-:Y:S02]  /*a270*/  SEL R0, RZ, 0x1, P1 ;  /* 0x00000001ff007807 */ /* 0x000fe40000800000 */
[----:B------:R-:W-:Y:S01]  /*a280*/  LOP3.LUT R83, R83, R2, RZ, 0x3c, !PT ;  /* 0x0000000253537212 */ /* 0x000fe200078e3cff */
[----:B------:R-:W-:Y:S01]  /*a290*/  UIADD3 UR31, UPT, UPT, UR37, UR5, URZ ;  /* 0x00000005251f7290 */ /* 0x000fe2000fffe0ff */
[----:B------:R-:W-:Y:S01]  /*a2a0*/  LOP3.LUT R84, R84, R0, RZ, 0x3c, !PT ;  /* 0x0000000054547212 */ /* 0x000fe200078e3cff */
[----:B------:R-:W-:Y:S01]  /*a2b0*/  UIADD3 UR30, UPT, UPT, UR38, UR4, URZ ;  /* 0x00000004261e7290 */ /* 0x000fe2000fffe0ff */
[----:B------:R-:W-:Y:S02]  /*a2c0*/  SEL R79, R79, RZ, P0 ;  /* 0x000000ff4f4f7207 */ /* 0x000fe40000000000 */
[----:B------:R-:W-:Y:S01]  /*a2d0*/  SEL R36, R36, RZ, P1 ;  /* 0x000000ff24247207 */ /* 0x000fe20000800000 */
[----:B------:R-:W-:Y:S01]  /*a2e0*/  UMOV UR36, UR59 ;  /* 0x0000003b00247c82 */ /* 0x000fe20008000000 */
[----:B------:R-:W-:Y:S07]  /*a2f0*/  BRA.U UP0, `(.L_x_148) ;  /* 0xffffffb900c47547 */ /* 0x000fee000b83ffff */
[----:B------:R-:W-:Y:S05]  /*a300*/  EXIT ;  /* 0x000000000000794d */ /* 0x000fea0003800000 */
.L_x_25:
[----:B---3--:R3:W4:Y:S02]  /*a310*/  SYNCS.PHASECHK.TRANS64.TRYWAIT P0, [R0+URZ+0x200], R2 ;  /* 0x00020002000075a7 */ /* 0x00872400080011ff */
[----:B----4-:R-:W-:Y:S05]  /*a320*/  @!P0 NANOSLEEP.SYNCS 0x989680 ;  /* 0x009896800000895d */ /* 0x010fea0003900000 */
[----:B------:R-:W4:Y:S02]  /*a330*/  @!P0 SYNCS.PHASECHK.TRANS64 P0, [R0+URZ+0x200], R2 ;  /* 0x00020002000085a7 */ /* 0x000f2400080010ff */
[----:B----4-:R-:W-:Y:S05]  /*a340*/  @!P0 BRA `(.L_x_25) ;  /* 0xfffffffc00f08947 */ /* 0x010fea000383ffff */
[----:B------:R-:W-:Y:S05]  /*a350*/  BRA `(.L_x_149) ;  /* 0xffffff78002c7947 */ /* 0x000fea000383ffff */
.L_x_28:
[----:B--2---:R-:W-:-:S07]  /*a360*/  MOV R0, UR33 ;  /* 0x0000002100007c02 */ /* 0x004fce0008000f00 */
.L_x_150:
[----:B--2---:R2:W3:Y:S02]  /*a370*/  SYNCS.PHASECHK.TRANS64.TRYWAIT P0, [R0+URZ+0xa0], R3 ;  /* 0x0000a003000075a7 */ /* 0x0044e400080011ff */
[----:B---3--:R-:W-:Y:S05]  /*a380*/  @!P0 NANOSLEEP.SYNCS 0x989680 ;  /* 0x009896800000895d */ /* 0x008fea0003900000 */
[----:B------:R-:W3:Y:S02]  /*a390*/  @!P0 SYNCS.PHASECHK.TRANS64 P0, [R0+URZ+0xa0], R3 ;  /* 0x0000a003000085a7 */ /* 0x000ee400080010ff */
[----:B---3--:R-:W-:Y:S05]  /*a3a0*/  @!P0 BRA `(.L_x_150) ;  /* 0xfffffffc00f08947 */ /* 0x008fea000383ffff */
[----:B------:R-:W-:Y:S05]  /*a3b0*/  BRA `(.L_x_27) ;  /* 0xffffff7800747947 */ /* 0x000fea000383ffff */
.L_x_35:
[----:B-1----:R-:W-:-:S07]  /*a3c0*/  MOV R0, UR17 ;  /* 0x0000001100007c02 */ /* 0x002fce0008000f00 */
.L_x_151:
[----:B-1----:R1:W2:Y:S02]  /*a3d0*/  SYNCS.PHASECHK.TRANS64.TRYWAIT P0, [R0+URZ+0xa0], R3 ;  /* 0x0000a003000075a7 */ /* 0x0022a400080011ff */
[----:B--2---:R-:W-:Y:S05]  /*a3e0*/  @!P0 NANOSLEEP.SYNCS 0x989680 ;  /* 0x009896800000895d */ /* 0x004fea0003900000 */
[----:B------:R-:W2:Y:S02]  /*a3f0*/  @!P0 SYNCS.PHASECHK.TRANS64 P0, [R0+URZ+0xa0], R3 ;  /* 0x0000a003000085a7 */ /* 0x000ea400080010ff */
[----:B--2---:R-:W-:Y:S05]  /*a400*/  @!P0 BRA `(.L_x_151) ;  /* 0xfffffffc00f08947 */ /* 0x004fea000383ffff */
[----:B------:R-:W-:Y:S05]  /*a410*/  BRA `(.L_x_34) ;  /* 0xffffff7c00307947 */ /* 0x000fea000383ffff */
.L_x_40:
[----:B-1----:R1:W2:Y:S02]  /*a420*/  SYNCS.PHASECHK.TRANS64.TRYWAIT P0, [R3+URZ+0x190], R0 ;  /* 0x00019000030075a7 */ /* 0x0022a400080011ff */
[----:B--2---:R-:W-:Y:S05]  /*a430*/  @!P0 NANOSLEEP.SYNCS 0x989680 ;  /* 0x009896800000895d */ /* 0x004fea0003900000 */
[----:B------:R-:W2:Y:S02]  /*a440*/  @!P0 SYNCS.PHASECHK.TRANS64 P0, [R3+URZ+0x190], R0 ;  /* 0x00019000030085a7 */ /* 0x000ea400080010ff */
[----:B--2---:R-:W-:Y:S05]  /*a450*/  @!P0 BRA `(.L_x_40) ;  /* 0xfffffffc00f08947 */ /* 0x004fea000383ffff */
[----:B------:R-:W-:Y:S05]  /*a460*/  BRA `(.L_x_152) ;  /* 0xffffff7c00d47947 */ /* 0x000fea000383ffff */
.L_x_44:
[----:B------:R-:W-:-:S07]  /*a470*/  MOV R0, UR4 ;  /* 0x0000000400007c02 */ /* 0x000fce0008000f00 */
.L_x_153:
[----:B-1----:R1:W2:Y:S02]  /*a480*/  SYNCS.PHASECHK.TRANS64.TRYWAIT P0, [R0+URZ], R2 ;  /* 0x00000002000075a7 */ /* 0x0022a400080011ff */
[----:B--2---:R-:W-:Y:S05]  /*a490*/  @!P0 NANOSLEEP.SYNCS 0x989680 ;  /* 0x009896800000895d */ /* 0x004fea0003900000 */
[----:B------:R-:W2:Y:S02]  /*a4a0*/  @!P0 SYNCS.PHASECHK.TRANS64 P0, [R0+URZ], R2 ;  /* 0x00000002000085a7 */ /* 0x000ea400080010ff */
[----:B--2---:R-:W-:Y:S05]  /*a4b0*/  @!P0 BRA `(.L_x_153) ;  /* 0xfffffffc00f08947 */ /* 0x004fea000383ffff */
[----:B------:R-:W-:Y:S05]  /*a4c0*/  BRA `(.L_x_154) ;  /* 0xffffff8400807947 */ /* 0x000fea000383ffff */
.L_x_45:
[----:B------:R-:W-:-:S07]  /*a4d0*/  MOV R0, UR5 ;  /* 0x0000000500007c02 */ /* 0x000fce0008000f00 */
.L_x_155:
[----:B-1----:R1:W2:Y:S02]  /*a4e0*/  SYNCS.PHASECHK.TRANS64.TRYWAIT P0, [R0+URZ], R3 ;  /* 0x00000003000075a7 */ /* 0x0022a400080011ff */
[----:B--2---:R-:W-:Y:S05]  /*a4f0*/  @!P0 NANOSLEEP.SYNCS 0x989680 ;  /* 0x009896800000895d */ /* 0x004fea0003900000 */
[----:B------:R-:W2:Y:S02]  /*a500*/  @!P0 SYNCS.PHASECHK.TRANS64 P0, [R0+URZ], R3 ;  /* 0x00000003000085a7 */ /* 0x000ea400080010ff */
[----:B--2---:R-:W-:Y:S05]  /*a510*/  @!P0 BRA `(.L_x_155) ;  /* 0xfffffffc00f08947 */ /* 0x004fea000383ffff */
[----:B------:R-:W-:Y:S05]  /*a520*/  BRA `(.L_x_156) ;  /* 0xffffff84008c7947 */ /* 0x000fea000383ffff */
.L_x_46:
[----:B------:R-:W-:-:S07]  /*a530*/  MOV R0, UR5 ;  /* 0x0000000500007c02 */ /* 0x000fce0008000f00 */
.L_x_157:
[----:B-1----:R1:W2:Y:S02]  /*a540*/  SYNCS.PHASECHK.TRANS64.TRYWAIT P0, [R0+URZ], R3 ;  /* 0x00000003000075a7 */ /* 0x0022a400080011ff */
[----:B--2---:R-:W-:Y:S05]  /*a550*/  @!P0 NANOSLEEP.SYNCS 0x989680 ;  /* 0x009896800000895d */ /* 0x004fea0003900000 */
[----:B------:R-:W2:Y:S02]  /*a560*/  @!P0 SYNCS.PHASECHK.TRANS64 P0, [R0+URZ], R3 ;  /* 0x00000003000085a7 */ /* 0x000ea400080010ff */
[----:B--2---:R-:W-:Y:S05]  /*a570*/  @!P0 BRA `(.L_x_157) ;  /* 0xfffffffc00f08947 */ /* 0x004fea000383ffff */
[----:B------:R-:W-:Y:S05]  /*a580*/  BRA `(.L_x_158) ;  /* 0xffffff8400987947 */ /* 0x000fea000383ffff */
.L_x_47:
[----:B------:R-:W-:-:S07]  /*a590*/  MOV R0, UR5 ;  /* 0x0000000500007c02 */ /* 0x000fce0008000f00 */
.L_x_159:
[----:B-1----:R1:W2:Y:S02]  /*a5a0*/  SYNCS.PHASECHK.TRANS64.TRYWAIT P0, [R0+URZ], R3 ;  /* 0x00000003000075a7 */ /* 0x0022a400080011ff */
[----:B--2---:R-:W-:Y:S05]  /*a5b0*/  @!P0 NANOSLEEP.SYNCS 0x989680 ;  /* 0x009896800000895d */ /* 0x004fea0003900000 */
[----:B------:R-:W2:Y:S02]  /*a5c0*/  @!P0 SYNCS.PHASECHK.TRANS64 P0, [R0+URZ], R3 ;  /* 0x00000003000085a7 */ /* 0x000ea400080010ff */
[----:B--2---:R-:W-:Y:S05]  /*a5d0*/  @!P0 BRA `(.L_x_159) ;  /* 0xfffffffc00f08947 */ /* 0x004fea000383ffff */
[----:B------:R-:W-:Y:S05]  /*a5e0*/  BRA `(.L_x_160) ;  /* 0xffffff8400a47947 */ /* 0x000fea000383ffff */
.L_x_48:
[----:B------:R-:W-:-:S07]  /*a5f0*/  MOV R0, UR5 ;  /* 0x0000000500007c02 */ /* 0x000fce0008000f00 */
.L_x_161:
[----:B-1----:R1:W2:Y:S02]  /*a600*/  SYNCS.PHASECHK.TRANS64.TRYWAIT P0, [R0+URZ], R3 ;  /* 0x00000003000075a7 */ /* 0x0022a400080011ff */
[----:B--2---:R-:W-:Y:S05]  /*a610*/  @!P0 NANOSLEEP.SYNCS 0x989680 ;  /* 0x009896800000895d */ /* 0x004fea0003900000 */
[----:B------:R-:W2:Y:S02]  /*a620*/  @!P0 SYNCS.PHASECHK.TRANS64 P0, [R0+URZ], R3 ;  /* 0x00000003000085a7 */ /* 0x000ea400080010ff */
[----:B--2---:R-:W-:Y:S05]  /*a630*/  @!P0 BRA `(.L_x_161) ;  /* 0xfffffffc00f08947 */ /* 0x004fea000383ffff */
[----:B------:R-:W-:Y:S05]  /*a640*/  BRA `(.L_x_162) ;  /* 0xffffff8400b07947 */ /* 0x000fea000383ffff */
.L_x_49:
[----:B------:R-:W-:-:S07]  /*a650*/  MOV R0, UR5 ;  /* 0x0000000500007c02 */ /* 0x000fce0008000f00 */
.L_x_163:
[----:B-1----:R1:W2:Y:S02]  /*a660*/  SYNCS.PHASECHK.TRANS64.TRYWAIT P0, [R0+URZ], R3 ;  /* 0x00000003000075a7 */ /* 0x0022a400080011ff */
[----:B--2---:R-:W-:Y:S05]  /*a670*/  @!P0 NANOSLEEP.SYNCS 0x989680 ;  /* 0x009896800000895d */ /* 0x004fea0003900000 */
[----:B------:R-:W2:Y:S02]  /*a680*/  @!P0 SYNCS.PHASECHK.TRANS64 P0, [R0+URZ], R3 ;  /* 0x00000003000085a7 */ /* 0x000ea400080010ff */
[----:B--2---:R-:W-:Y:S05]  /*a690*/  @!P0 BRA `(.L_x_163) ;  /* 0xfffffffc00f08947 */ /* 0x004fea000383ffff */
[----:B------:R-:W-:Y:S05]  /*a6a0*/  BRA `(.L_x_164) ;  /* 0xffffff8400bc7947 */ /* 0x000fea000383ffff */
.L_x_50:
[----:B------:R-:W-:-:S07]  /*a6b0*/  MOV R0, UR5 ;  /* 0x0000000500007c02 */ /* 0x000fce0008000f00 */
.L_x_165:
[----:B-1----:R1:W2:Y:S02]  /*a6c0*/  SYNCS.PHASECHK.TRANS64.TRYWAIT P0, [R0+URZ], R3 ;  /* 0x00000003000075a7 */ /* 0x0022a400080011ff */
[----:B--2---:R-:W-:Y:S05]  /*a6d0*/  @!P0 NANOSLEEP.SYNCS 0x989680 ;  /* 0x009896800000895d */ /* 0x004fea0003900000 */
[----:B------:R-:W2:Y:S02]  /*a6e0*/  @!P0 SYNCS.PHASECHK.TRANS64 P0, [R0+URZ], R3 ;  /* 0x00000003000085a7 */ /* 0x000ea400080010ff */
[----:B--2---:R-:W-:Y:S05]  /*a6f0*/  @!P0 BRA `(.L_x_165) ;  /* 0xfffffffc00f08947 */ /* 0x004fea000383ffff */
[----:B------:R-:W-:Y:S05]  /*a700*/  BRA `(.L_x_166) ;  /* 0xffffff8400c87947 */ /* 0x000fea000383ffff */
.L_x_51:
[----:B------:R-:W-:-:S07]  /*a710*/  MOV R0, UR5 ;  /* 0x0000000500007c02 */ /* 0x000fce0008000f00 */
.L_x_167:
[----:B-1----:R1:W2:Y:S02]  /*a720*/  SYNCS.PHASECHK.TRANS64.TRYWAIT P0, [R0+URZ], R3 ;  /* 0x00000003000075a7 */ /* 0x0022a400080011ff */
[----:B--2---:R-:W-:Y:S05]  /*a730*/  @!P0 NANOSLEEP.SYNCS 0x989680 ;  /* 0x009896800000895d */ /* 0x004fea0003900000 */
[----:B------:R-:W2:Y:S02]  /*a740*/  @!P0 SYNCS.PHASECHK.TRANS64 P0, [R0+URZ], R3 ;  /* 0x00000003000085a7 */ /* 0x000ea400080010ff */
[----:B--2---:R-:W-:Y:S05]  /*a750*/  @!P0 BRA `(.L_x_167) ;  /* 0xfffffffc00f08947 */ /* 0x004fea000383ffff */
[----:B------:R-:W-:Y:S05]  /*a760*/  BRA `(.L_x_168) ;  /* 0xffffff8400d47947 */ /* 0x000fea000383ffff */
.L_x_52:
[----:B------:R-:W-:-:S07]  /*a770*/  MOV R0, UR5 ;  /* 0x0000000500007c02 */ /* 0x000fce0008000f00 */
.L_x_169:
[----:B-1----:R1:W2:Y:S02]  /*a780*/  SYNCS.PHASECHK.TRANS64.TRYWAIT P0, [R0+URZ], R3 ;  /* 0x00000003000075a7 */ /* 0x0022a400080011ff */
[----:B--2---:R-:W-:Y:S05]  /*a790*/  @!P0 NANOSLEEP.SYNCS 0x989680 ;  /* 0x009896800000895d */ /* 0x004fea0003900000 */
[----:B------:R-:W2:Y:S02]  /*a7a0*/  @!P0 SYNCS.PHASECHK.TRANS64 P0, [R0+URZ], R3 ;  /* 0x00000003000085a7 */ /* 0x000ea400080010ff */
[----:B--2---:R-:W-:Y:S05]  /*a7b0*/  @!P0 BRA `(.L_x_169) ;  /* 0xfffffffc00f08947 */ /* 0x004fea000383ffff */
[----:B------:R-:W-:Y:S05]  /*a7c0*/  BRA `(.L_x_170) ;  /* 0xffffff8400e07947 */ /* 0x000fea000383ffff */
.L_x_53:
[----:B------:R-:W-:-:S07]  /*a7d0*/  MOV R0, UR5 ;  /* 0x0000000500007c02 */ /* 0x000fce0008000f00 */
.L_x_171:
[----:B-1----:R1:W2:Y:S02]  /*a7e0*/  SYNCS.PHASECHK.TRANS64.TRYWAIT P0, [R0+URZ], R3 ;  /* 0x00000003000075a7 */ /* 0x0022a400080011ff */
[----:B--2---:R-:W-:Y:S05]  /*a7f0*/  @!P0 NANOSLEEP.SYNCS 0x989680 ;  /* 0x009896800000895d */ /* 0x004fea0003900000 */
[----:B------:R-:W2:Y:S02]  /*a800*/  @!P0 SYNCS.PHASECHK.TRANS64 P0, [R0+URZ], R3 ;  /* 0x00000003000085a7 */ /* 0x000ea400080010ff */
[----:B--2---:R-:W-:Y:S05]  /*a810*/  @!P0 BRA `(.L_x_171) ;  /* 0xfffffffc00f08947 */ /* 0x004fea000383ffff */
[----:B------:R-:W-:Y:S05]  /*a820*/  BRA `(.L_x_172) ;  /* 0xffffff8400ec7947 */ /* 0x000fea000383ffff */
.L_x_54:
[----:B------:R-:W-:-:S07]  /*a830*/  MOV R0, UR5 ;  /* 0x0000000500007c02 */ /* 0x000fce0008000f00 */
.L_x_173:
[----:B-1----:R1:W2:Y:S02]  /*a840*/  SYNCS.PHASECHK.TRANS64.TRYWAIT P0, [R0+URZ], R3 ;  /* 0x00000003000075a7 */ /* 0x0022a400080011ff */
[----:B--2---:R-:W-:Y:S05]  /*a850*/  @!P0 NANOSLEEP.SYNCS 0x989680 ;  /* 0x009896800000895d */ /* 0x004fea0003900000 */
[----:B------:R-:W2:Y:S02]  /*a860*/  @!P0 SYNCS.PHASECHK.TRANS64 P0, [R0+URZ], R3 ;  /* 0x00000003000085a7 */ /* 0x000ea400080010ff */
[----:B--2---:R-:W-:Y:S05]  /*a870*/  @!P0 BRA `(.L_x_173) ;  /* 0xfffffffc00f08947 */ /* 0x004fea000383ffff */
[----:B------:R-:W-:Y:S05]  /*a880*/  BRA `(.L_x_174) ;  /* 0xffffff8400f87947 */ /* 0x000fea000383ffff */
.L_x_55:
[----:B------:R-:W-:-:S07]  /*a890*/  MOV R0, UR5 ;  /* 0x0000000500007c02 */ /* 0x000fce0008000f00 */
.L_x_175:
[----:B-1----:R1:W2:Y:S02]  /*a8a0*/  SYNCS.PHASECHK.TRANS64.TRYWAIT P0, [R0+URZ], R3 ;  /* 0x00000003000075a7 */ /* 0x0022a400080011ff */
[----:B--2---:R-:W-:Y:S05]  /*a8b0*/  @!P0 NANOSLEEP.SYNCS 0x989680 ;  /* 0x009896800000895d */ /* 0x004fea0003900000 */
[----:B------:R-:W2:Y:S02]  /*a8c0*/  @!P0 SYNCS.PHASECHK.TRANS64 P0, [R0+URZ], R3 ;  /* 0x00000003000085a7 */ /* 0x000ea400080010ff */
[----:B--2---:R-:W-:Y:S05]  /*a8d0*/  @!P0 BRA `(.L_x_175) ;  /* 0xfffffffc00f08947 */ /* 0x004fea000383ffff */
[----:B------:R-:W-:Y:S05]  /*a8e0*/  BRA `(.L_x_176) ;  /* 0xffffff8800047947 */ /* 0x000fea000383ffff */
.L_x_56:
[----:B------:R-:W-:-:S07]  /*a8f0*/  MOV R0, UR5 ;  /* 0x0000000500007c02 */ /* 0x000fce0008000f00 */
.L_x_177:
[----:B-1----:R1:W2:Y:S02]  /*a900*/  SYNCS.PHASECHK.TRANS64.TRYWAIT P0, [R0+URZ], R3 ;  /* 0x00000003000075a7 */ /* 0x0022a400080011ff */
[----:B--2---:R-:W-:Y:S05]  /*a910*/  @!P0 NANOSLEEP.SYNCS 0x989680 ;  /* 0x009896800000895d */ /* 0x004fea0003900000 */
[----:B------:R-:W2:Y:S02]  /*a920*/  @!P0 SYNCS.PHASECHK.TRANS64 P0, [R0+URZ], R3 ;  /* 0x00000003000085a7 */ /* 0x000ea400080010ff */
[----:B--2---:R-:W-:Y:S05]  /*a930*/  @!P0 BRA `(.L_x_177) ;  /* 0xfffffffc00f08947 */ /* 0x004fea000383ffff */
[----:B------:R-:W-:Y:S05]  /*a940*/  BRA `(.L_x_178) ;  /* 0xffffff8800107947 */ /* 0x000fea000383ffff */
.L_x_57:
[----:B------:R-:W-:-:S07]  /*a950*/  MOV R0, UR5 ;  /* 0x0000000500007c02 */ /* 0x000fce0008000f00 */
.L_x_179:
[----:B-1----:R1:W2:Y:S02]  /*a960*/  SYNCS.PHASECHK.TRANS64.TRYWAIT P0, [R0+URZ], R3 ;  /* 0x00000003000075a7 */ /* 0x0022a400080011ff */
[----:B--2---:R-:W-:Y:S05]  /*a970*/  @!P0 NANOSLEEP.SYNCS 0x989680 ;  /* 0x009896800000895d */ /* 0x004fea0003900000 */
[----:B------:R-:W2:Y:S02]  /*a980*/  @!P0 SYNCS.PHASECHK.TRANS64 P0, [R0+URZ], R3 ;  /* 0x00000003000085a7 */ /* 0x000ea400080010ff */
[----:B--2---:R-:W-:Y:S05]  /*a990*/  @!P0 BRA `(.L_x_179) ;  /* 0xfffffffc00f08947 */ /* 0x004fea000383ffff */
[----:B------:R-:W-:Y:S05]  /*a9a0*/  BRA `(.L_x_180) ;  /* 0xffffff88001c7947 */ /* 0x000fea000383ffff */
.L_x_58:
[----:B------:R-:W-:-:S07]  /*a9b0*/  MOV R0, UR5 ;  /* 0x0000000500007c02 */ /* 0x000fce0008000f00 */
.L_x_181:
[----:B-1----:R1:W2:Y:S02]  /*a9c0*/  SYNCS.PHASECHK.TRANS64.TRYWAIT P0, [R0+URZ], R3 ;  /* 0x00000003000075a7 */ /* 0x0022a400080011ff */
[----:B--2---:R-:W-:Y:S05]  /*a9d0*/  @!P0 NANOSLEEP.SYNCS 0x989680 ;  /* 0x009896800000895d */ /* 0x004fea0003900000 */
[----:B------:R-:W2:Y:S02]  /*a9e0*/  @!P0 SYNCS.PHASECHK.TRANS64 P0, [R0+URZ], R3 ;  /* 0x00000003000085a7 */ /* 0x000ea400080010ff */
[----:B--2---:R-:W-:Y:S05]  /*a9f0*/  @!P0 BRA `(.L_x_181) ;  /* 0xfffffffc00f08947 */ /* 0x004fea000383ffff */
[----:B------:R-:W-:Y:S05]  /*aa00*/  BRA `(.L_x_182) ;  /* 0xffffff8800287947 */ /* 0x000fea000383ffff */
.L_x_59:
[----:B------:R-:W-:-:S07]  /*aa10*/  MOV R0, UR5 ;  /* 0x0000000500007c02 */ /* 0x000fce0008000f00 */
.L_x_183:
[----:B-1----:R1:W2:Y:S02]  /*aa20*/  SYNCS.PHASECHK.TRANS64.TRYWAIT P0, [R0+URZ], R3 ;  /* 0x00000003000075a7 */ /* 0x0022a400080011ff */
[----:B--2---:R-:W-:Y:S05]  /*aa30*/  @!P0 NANOSLEEP.SYNCS 0x989680 ;  /* 0x009896800000895d */ /* 0x004fea0003900000 */
[----:B------:R-:W2:Y:S02]  /*aa40*/  @!P0 SYNCS.PHASECHK.TRANS64 P0, [R0+URZ], R3 ;  /* 0x00000003000085a7 */ /* 0x000ea400080010ff */
[----:B--2---:R-:W-:Y:S05]  /*aa50*/  @!P0 BRA `(.L_x_183) ;  /* 0xfffffffc00f08947 */ /* 0x004fea000383ffff */
[----:B------:R-:W-:Y:S05]  /*aa60*/  BRA `(.L_x_184) ;  /* 0xffffff8800347947 */ /* 0x000fea000383ffff */
.L_x_60:
[----:B------:R-:W-:-:S07]  /*aa70*/  MOV R0, UR5 ;  /* 0x0000000500007c02 */ /* 0x000fce0008000f00 */
.L_x_185:
[----:B-1----:R1:W2:Y:S02]  /*aa80*/  SYNCS.PHASECHK.TRANS64.TRYWAIT P0, [R0+URZ], R3 ;  /* 0x00000003000075a7 */ /* 0x0022a400080011ff */
[----:B--2---:R-:W-:Y:S05]  /*aa90*/  @!P0 NANOSLEEP.SYNCS 0x989680 ;  /* 0x009896800000895d */ /* 0x004fea0003900000 */
[----:B------:R-:W2:Y:S02]  /*aaa0*/  @!P0 SYNCS.PHASECHK.TRANS64 P0, [R0+URZ], R3 ;  /* 0x00000003000085a7 */ /* 0x000ea400080010ff */
[----:B--2---:R-:W-:Y:S05]  /*aab0*/  @!P0 BRA `(.L_x_185) ;  /* 0xfffffffc00f08947 */ /* 0x004fea000383ffff */
[----:B------:R-:W-:Y:S05]  /*aac0*/  BRA `(.L_x_186) ;  /* 0xffffff8800407947 */ /* 0x000fea000383ffff */
.L_x_61:
[----:B------:R-:W-:-:S07]  /*aad0*/  MOV R0, UR5 ;  /* 0x0000000500007c02 */ /* 0x000fce0008000f00 */
.L_x_187:
[----:B-1----:R1:W2:Y:S02]  /*aae0*/  SYNCS.PHASECHK.TRANS64.TRYWAIT P0, [R0+URZ], R3 ;  /* 0x00000003000075a7 */ /* 0x0022a400080011ff */
[----:B--2---:R-:W-:Y:S05]  /*aaf0*/  @!P0 NANOSLEEP.SYNCS 0x989680 ;  /* 0x009896800000895d */ /* 0x004fea0003900000 */
[----:B------:R-:W2:Y:S02]  /*ab00*/  @!P0 SYNCS.PHASECHK.TRANS64 P0, [R0+URZ], R3 ;  /* 0x00000003000085a7 */ /* 0x000ea400080010ff */
[----:B--2---:R-:W-:Y:S05]  /*ab10*/  @!P0 BRA `(.L_x_187) ;  /* 0xfffffffc00f08947 */ /* 0x004fea000383ffff */
[----:B------:R-:W-:Y:S05]  /*ab20*/  BRA `(.L_x_188) ;  /* 0xffffff88004c7947 */ /* 0x000fea000383ffff */
.L_x_62:
[----:B------:R-:W-:-:S07]  /*ab30*/  MOV R0, UR5 ;  /* 0x0000000500007c02 */ /* 0x000fce0008000f00 */
.L_x_189:
[----:B-1----:R1:W2:Y:S02]  /*ab40*/  SYNCS.PHASECHK.TRANS64.TRYWAIT P0, [R0+URZ], R3 ;  /* 0x00000003000075a7 */ /* 0x0022a400080011ff */
[----:B--2---:R-:W-:Y:S05]  /*ab50*/  @!P0 NANOSLEEP.SYNCS 0x989680 ;  /* 0x009896800000895d */ /* 0x004fea0003900000 */
[----:B------:R-:W2:Y:S02]  /*ab60*/  @!P0 SYNCS.PHASECHK.TRANS64 P0, [R0+URZ], R3 ;  /* 0x00000003000085a7 */ /* 0x000ea400080010ff */
[----:B--2---:R-:W-:Y:S05]  /*ab70*/  @!P0 BRA `(.L_x_189) ;  /* 0xfffffffc00f08947 */ /* 0x004fea000383ffff */
[----:B------:R-:W-:Y:S05]  /*ab80*/  BRA `(.L_x_190) ;  /* 0xffffff8800587947 */ /* 0x000fea000383ffff */
.L_x_65:
[----:B--2---:R2:W3:Y:S02]  /*ab90*/  SYNCS.PHASECHK.TRANS64.TRYWAIT P0, [R2+URZ+0x1f0], R4 ;  /* 0x0001f004020075a7 */ /* 0x0044e400080011ff */
[----:B---3--:R-:W-:Y:S05]  /*aba0*/  @!P0 NANOSLEEP.SYNCS 0x989680 ;  /* 0x009896800000895d */ /* 0x008fea0003900000 */
[----:B------:R-:W3:Y:S02]  /*abb0*/  @!P0 SYNCS.PHASECHK.TRANS64 P0, [R2+URZ+0x1f0], R4 ;  /* 0x0001f004020085a7 */ /* 0x000ee400080010ff */
[----:B---3--:R-:W-:Y:S05]  /*abc0*/  @!P0 BRA `(.L_x_65) ;  /* 0xfffffffc00f08947 */ /* 0x008fea000383ffff */
[----:B------:R-:W-:Y:S05]  /*abd0*/  BRA `(.L_x_191) ;  /* 0xffffff8800b47947 */ /* 0x000fea000383ffff */
.L_x_66:
[----:B------:R-:W-:-:S07]  /*abe0*/  MOV R2, UR4 ;  /* 0x0000000400027c02 */ /* 0x000fce0008000f00 */
.L_x_192:
[----:B--2---:R2:W3:Y:S02]  /*abf0*/  SYNCS.PHASECHK.TRANS64.TRYWAIT P0, [R2+URZ+0x1a0], R5 ;  /* 0x0001a005020075a7 */ /* 0x0044e400080011ff */
[----:B---3--:R-:W-:Y:S05]  /*ac00*/  @!P0 NANOSLEEP.SYNCS 0x989680 ;  /* 0x009896800000895d */ /* 0x008fea0003900000 */
[----:B------:R-:W3:Y:S02]  /*ac10*/  @!P0 SYNCS.PHASECHK.TRANS64 P0, [R2+URZ+0x1a0], R5 ;  /* 0x0001a005020085a7 */ /* 0x000ee400080010ff */
[----:B---3--:R-:W-:Y:S05]  /*ac20*/  @!P0 BRA `(.L_x_192) ;  /* 0xfffffffc00f08947 */ /* 0x008fea000383ffff */
[----:B------:R-:W-:Y:S05]  /*ac30*/  BRA `(.L_x_193) ;  /* 0xffffff8800c47947 */ /* 0x000fea000383ffff */
.L_x_67:
[----:B--2---:R2:W3:Y:S02]  /*ac40*/  SYNCS.PHASECHK.TRANS64.TRYWAIT P1, [R2+URZ+0x190], R4 ;  /* 0x00019004020075a7 */ /* 0x0044e400080211ff */
[----:B---3--:R-:W-:Y:S05]  /*ac50*/  @!P1 NANOSLEEP.SYNCS 0x989680 ;  /* 0x009896800000995d */ /* 0x008fea0003900000 */
[----:B------:R-:W3:Y:S02]  /*ac60*/  @!P1 SYNCS.PHASECHK.TRANS64 P1, [R2+URZ+0x190], R4 ;  /* 0x00019004020095a7 */ /* 0x000ee400080210ff */
[----:B---3--:R-:W-:Y:S05]  /*ac70*/  @!P1 BRA `(.L_x_67) ;  /* 0xfffffffc00f09947 */ /* 0x008fea000383ffff */
[----:B------:R-:W-:Y:S05]  /*ac80*/  BRA `(.L_x_194) ;  /* 0xffffff8800f47947 */ /* 0x000fea000383ffff */
.L_x_70:
[----:B------:R-:W-:-:S07]  /*ac90*/  MOV R0, UR4 ;  /* 0x0000000400007c02 */ /* 0x000fce0008000f00 */
.L_x_195:
[----:B--2---:R2:W3:Y:S02]  /*aca0*/  SYNCS.PHASECHK.TRANS64.TRYWAIT P0, [R0+URZ+0x1a0], R2 ;  /* 0x0001a002000075a7 */ /* 0x0044e400080011ff */
[----:B---3--:R-:W-:Y:S05]  /*acb0*/  @!P0 NANOSLEEP.SYNCS 0x989680 ;  /* 0x009896800000895d */ /* 0x008fea0003900000 */
[----:B------:R-:W3:Y:S02]  /*acc0*/  @!P0 SYNCS.PHASECHK.TRANS64 P0, [R0+URZ+0x1a0], R2 ;  /* 0x0001a002000085a7 */ /* 0x000ee400080010ff */
[----:B---3--:R-:W-:Y:S05]  /*acd0*/  @!P0 BRA `(.L_x_195) ;  /* 0xfffffffc00f08947 */ /* 0x008fea000383ffff */
[----:B------:R-:W-:Y:S05]  /*ace0*/  BRA `(.L_x_69) ;  /* 0xffffff8c00487947 */ /* 0x000fea000383ffff */
.L_x_77:
[----:B-1----:R1:W2:Y:S02]  /*acf0*/  SYNCS.PHASECHK.TRANS64.TRYWAIT P1, [R0+URZ+0x190], R2 ;  /* 0x00019002000075a7 */ /* 0x0022a400080211ff */
[----:B--2---:R-:W-:Y:S05]  /*ad00*/  @!P1 NANOSLEEP.SYNCS 0x989680 ;  /* 0x009896800000995d */ /* 0x004fea0003900000 */
[----:B------:R-:W2:Y:S02]  /*ad10*/  @!P1 SYNCS.PHASECHK.TRANS64 P1, [R0+URZ+0x190], R2 ;  /* 0x00019002000095a7 */ /* 0x000ea400080210ff */
[----:B--2---:R-:W-:Y:S05]  /*ad20*/  @!P1 BRA `(.L_x_77) ;  /* 0xfffffffc00f09947 */ /* 0x004fea000383ffff */
[----:B------:R-:W-:Y:S05]  /*ad30*/  BRA `(.L_x_196) ;  /* 0xffffff9000a47947 */ /* 0x000fea000383ffff */
.L_x_78:
[----:B------:R-:W-:-:S07]  /*ad40*/  MOV R2, UR19 ;  /* 0x0000001300027c02 */ /* 0x000fce0008000f00 */
.L_x_197:
[----:B-1----:R1:W2:Y:S02]  /*ad50*/  SYNCS.PHASECHK.TRANS64.TRYWAIT P0, [R2+URZ+0x1d0], R0 ;  /* 0x0001d000020075a7 */ /* 0x0022a400080011ff */
[----:B--2---:R-:W-:Y:S05]  /*ad60*/  @!P0 NANOSLEEP.SYNCS 0x989680 ;  /* 0x009896800000895d */ /* 0x004fea0003900000 */
[----:B------:R-:W2:Y:S02]  /*ad70*/  @!P0 SYNCS.PHASECHK.TRANS64 P0, [R2+URZ+0x1d0], R0 ;  /* 0x0001d000020085a7 */ /* 0x000ea400080010ff */
[----:B--2---:R-:W-:Y:S05]  /*ad80*/  @!P0 BRA `(.L_x_197) ;  /* 0xfffffffc00f08947 */ /* 0x004fea000383ffff */
[----:B------:R-:W-:Y:S05]  /*ad90*/  BRA `(.L_x_198) ;  /* 0xffffff9000d87947 */ /* 0x000fea000383ffff */
.L_x_81:
[----:B------:R-:W-:Y:S07]  /*ada0*/  MOV R0, UR6 ;  /* 0x0000000600007c02 */ /* 0x000fee0008000f00 */
.L_x_199:
[----:B-1----:R1:W2:Y:S02]  /*adb0*/  SYNCS.PHASECHK.TRANS64.TRYWAIT P0, [R0+URZ], R2 ;  /* 0x00000002000075a7 */ /* 0x0022a400080011ff */
[----:B--2---:R-:W-:Y:S05]  /*adc0*/  @!P0 NANOSLEEP.SYNCS 0x989680 ;  /* 0x009896800000895d */ /* 0x004fea0003900000 */
[----:B------:R-:W2:Y:S02]  /*add0*/  @!P0 SYNCS.PHASECHK.TRANS64 P0, [R0+URZ], R2 ;  /* 0x00000002000085a7 */ /* 0x000ea400080010ff */
[----:B--2---:R-:W-:Y:S05]  /*ade0*/  @!P0 BRA `(.L_x_199) ;  /* 0xfffffffc00f08947 */ /* 0x004fea000383ffff */
[----:B------:R-:W-:Y:S05]  /*adf0*/  BRA `(.L_x_80) ;  /* 0xffffff9400107947 */ /* 0x000fea000383ffff */
.L_x_84:
[----:B------:R-:W-:-:S07]  /*ae00*/  MOV R0, UR4 ;  /* 0x0000000400007c02 */ /* 0x000fce0008000f00 */
.L_x_200:
[----:B--2---:R2:W4:Y:S02]  /*ae10*/  SYNCS.PHASECHK.TRANS64.TRYWAIT P0, [R0+URZ], R2 ;  /* 0x00000002000075a7 */ /* 0x00452400080011ff */
[----:B----4-:R-:W-:Y:S05]  /*ae20*/  @!P0 NANOSLEEP.SYNCS 0x989680 ;  /* 0x009896800000895d */ /* 0x010fea0003900000 */
[----:B------:R-:W4:Y:S02]  /*ae30*/  @!P0 SYNCS.PHASECHK.TRANS64 P0, [R0+URZ], R2 ;  /* 0x00000002000085a7 */ /* 0x000f2400080010ff */
[----:B----4-:R-:W-:Y:S05]  /*ae40*/  @!P0 BRA `(.L_x_200) ;  /* 0xfffffffc00f08947 */ /* 0x010fea000383ffff */
[----:B------:R-:W-:Y:S05]  /*ae50*/  BRA `(.L_x_201) ;  /* 0xffffff9400b07947 */ /* 0x000fea000383ffff */
.L_x_85:
[----:B------:R-:W-:-:S07]  /*ae60*/  MOV R0, UR5 ;  /* 0x0000000500007c02 */ /* 0x000fce0008000f00 */
.L_x_202:
[----:B-1----:R1:W2:Y:S02]  /*ae70*/  SYNCS.PHASECHK.TRANS64.TRYWAIT P0, [R0+URZ], R3 ;  /* 0x00000003000075a7 */ /* 0x0022a400080011ff */
[----:B--2---:R-:W-:Y:S05]  /*ae80*/  @!P0 NANOSLEEP.SYNCS 0x989680 ;  /* 0x009896800000895d */ /* 0x004fea0003900000 */
[----:B------:R-:W2:Y:S02]  /*ae90*/  @!P0 SYNCS.PHASECHK.TRANS64 P0, [R0+URZ], R3 ;  /* 0x00000003000085a7 */ /* 0x000ea400080010ff */
[----:B--2---:R-:W-:Y:S05]  /*aea0*/  @!P0 BRA `(.L_x_202) ;  /* 0xfffffffc00f08947 */ /* 0x004fea000383ffff */
[----:B------:R-:W-:Y:S05]  /*aeb0*/  BRA `(.L_x_203) ;  /* 0xffffff9400bc7947 */ /* 0x000fea000383ffff */
.L_x_86:
[----:B------:R-:W-:-:S07]  /*aec0*/  MOV R0, UR5 ;  /* 0x0000000500007c02 */ /* 0x000fce0008000f00 */
.L_x_204:
[----:B-1----:R1:W2:Y:S02]  /*aed0*/  SYNCS.PHASECHK.TRANS64.TRYWAIT P0, [R0+URZ], R3 ;  /* 0x00000003000075a7 */ /* 0x0022a400080011ff */
[----:B--2---:R-:W-:Y:S05]  /*aee0*/  @!P0 NANOSLEEP.SYNCS 0x989680 ;  /* 0x009896800000895d */ /* 0x004fea0003900000 */
[----:B------:R-:W2:Y:S02]  /*aef0*/  @!P0 SYNCS.PHASECHK.TRANS64 P0, [R0+URZ], R3 ;  /* 0x00000003000085a7 */ /* 0x000ea400080010ff */
[----:B--2---:R-:W-:Y:S05]  /*af00*/  @!P0 BRA `(.L_x_204) ;  /* 0xfffffffc00f08947 */ /* 0x004fea000383ffff */
[----:B------:R-:W-:Y:S05]  /*af10*/  BRA `(.L_x_205) ;  /* 0xffffff9400c87947 */ /* 0x000fea000383ffff */
.L_x_87:
[----:B-1----:R-:W-:-:S07]  /*af20*/  MOV R0, UR4 ;  /* 0x0000000400007c02 */ /* 0x002fce0008000f00 */
.L_x_206:
[----:B-1----:R1:W2:Y:S02]  /*af30*/  SYNCS.PHASECHK.TRANS64.TRYWAIT P0, [R0+URZ], R2 ;  /* 0x00000002000075a7 */ /* 0x0022a400080011ff */
[----:B--2---:R-:W-:Y:S05]  /*af40*/  @!P0 NANOSLEEP.SYNCS 0x989680 ;  /* 0x009896800000895d */ /* 0x004fea0003900000 */
[----:B------:R-:W2:Y:S02]  /*af50*/  @!P0 SYNCS.PHASECHK.TRANS64 P0, [R0+URZ], R2 ;  /* 0x00000002000085a7 */ /* 0x000ea400080010ff */
[----:B--2---:R-:W-:Y:S05]  /*af60*/  @!P0 BRA `(.L_x_206) ;  /* 0xfffffffc00f08947 */ /* 0x004fea000383ffff */
[----:B------:R-:W-:Y:S05]  /*af70*/  BRA `(.L_x_207) ;  /* 0xffffff9400d47947 */ /* 0x000fea000383ffff */
.L_x_92:
[----:B--2---:R2:W3:Y:S02]  /*af80*/  SYNCS.PHASECHK.TRANS64.TRYWAIT P0, [R8+URZ+0x190], R0 ;  /* 0x00019000080075a7 */ /* 0x0044e400080011ff */
[----:B---3--:R-:W-:Y:S05]  /*af90*/  @!P0 NANOSLEEP.SYNCS 0x989680 ;  /* 0x009896800000895d */ /* 0x008fea0003900000 */
[----:B------:R-:W3:Y:S02]  /*afa0*/  @!P0 SYNCS.PHASECHK.TRANS64 P0, [R8+URZ+0x190], R0 ;  /* 0x00019000080085a7 */ /* 0x000ee400080010ff */
[----:B---3--:R-:W-:Y:S05]  /*afb0*/  @!P0 BRA `(.L_x_92) ;  /* 0xfffffffc00f08947 */ /* 0x008fea000383ffff */
[----:B------:R-:W-:Y:S05]  /*afc0*/  BRA `(.L_x_208) ;  /* 0xffffff9c00087947 */ /* 0x000fea000383ffff */
.L_x_95:
[----:B--2---:R-:W-:Y:S07]  /*afd0*/  MOV R0, UR21 ;  /* 0x0000001500007c02 */ /* 0x004fee0008000f00 */
.L_x_209:
[----:B--2---:R2:W3:Y:S02]  /*afe0*/  SYNCS.PHASECHK.TRANS64.TRYWAIT P1, [R0+URZ+0x188], R2 ;  /* 0x00018802000075a7 */ /* 0x0044e400080211ff */
[----:B---3--:R-:W-:Y:S05]  /*aff0*/  @!P1 NANOSLEEP.SYNCS 0x989680 ;  /* 0x009896800000995d */ /* 0x008fea0003900000 */
[----:B------:R-:W3:Y:S02]  /*b000*/  @!P1 SYNCS.PHASECHK.TRANS64 P1, [R0+URZ+0x188], R2 ;  /* 0x00018802000095a7 */ /* 0x000ee400080210ff */
[----:B---3--:R-:W-:Y:S05]  /*b010*/  @!P1 BRA `(.L_x_209) ;  /* 0xfffffffc00f09947 */ /* 0x008fea000383ffff */
[----:B------:R-:W-:Y:S05]  /*b020*/  BRA `(.L_x_94) ;  /* 0xffffffa000847947 */ /* 0x000fea000383ffff */
.L_x_98:
[----:B--2---:R-:W-:Y:S07]  /*b030*/  MOV R0, UR21 ;  /* 0x0000001500007c02 */ /* 0x004fee0008000f00 */
.L_x_210:
[----:B--2---:R2:W3:Y:S02]  /*b040*/  SYNCS.PHASECHK.TRANS64.TRYWAIT P0, [R0+URZ+0x160], R4 ;  /* 0x00016004000075a7 */ /* 0x0044e400080011ff */
[----:B---3--:R-:W-:Y:S05]  /*b050*/  @!P0 NANOSLEEP.SYNCS 0x989680 ;  /* 0x009896800000895d */ /* 0x008fea0003900000 */
[----:B------:R-:W3:Y:S02]  /*b060*/  @!P0 SYNCS.PHASECHK.TRANS64 P0, [R0+URZ+0x160], R4 ;  /* 0x00016004000085a7 */ /* 0x000ee400080010ff */
[----:B---3--:R-:W-:Y:S05]  /*b070*/  @!P0 BRA `(.L_x_210) ;  /* 0xfffffffc00f08947 */ /* 0x008fea000383ffff */
[----:B------:R-:W-:Y:S05]  /*b080*/  BRA `(.L_x_211) ;  /* 0xffffffa000dc7947 */ /* 0x000fea000383ffff */
.L_x_99:
[----:B------:R-:W-:Y:S07]  /*b090*/  MOV R0, UR21 ;  /* 0x0000001500007c02 */ /* 0x000fee0008000f00 */
.L_x_212:
[----:B--2---:R2:W3:Y:S02]  /*b0a0*/  SYNCS.PHASECHK.TRANS64.TRYWAIT P0, [R0+URZ+0x168], R4 ;  /* 0x00016804000075a7 */ /* 0x0044e400080011ff */
[----:B---3--:R-:W-:Y:S05]  /*b0b0*/  @!P0 NANOSLEEP.SYNCS 0x989680 ;  /* 0x009896800000895d */ /* 0x008fea0003900000 */
[----:B------:R-:W3:Y:S02]  /*b0c0*/  @!P0 SYNCS.PHASECHK.TRANS64 P0, [R0+URZ+0x168], R4 ;  /* 0x00016804000085a7 */ /* 0x000ee400080010ff */
[----:B---3--:R-:W-:Y:S05]  /*b0d0*/  @!P0 BRA `(.L_x_212) ;  /* 0xfffffffc00f08947 */ /* 0x008fea000383ffff */
[----:B------:R-:W-:Y:S05]  /*b0e0*/  BRA `(.L_x_213) ;  /* 0xffffffa400187947 */ /* 0x000fea000383ffff */
.L_x_100:
[----:B------:R-:W-:Y:S07]  /*b0f0*/  MOV R0, UR21 ;  /* 0x0000001500007c02 */ /* 0x000fee0008000f00 */
.L_x_214:
[----:B--2---:R2:W3:Y:S02]  /*b100*/  SYNCS.PHASECHK.TRANS64.TRYWAIT P0, [R0+URZ+0x170], R4 ;  /* 0x00017004000075a7 */ /* 0x0044e400080011ff */
[----:B---3--:R-:W-:Y:S05]  /*b110*/  @!P0 NANOSLEEP.SYNCS 0x989680 ;  /* 0x009896800000895d */ /* 0x008fea0003900000 */
[----:B------:R-:W3:Y:S02]  /*b120*/  @!P0 SYNCS.PHASECHK.TRANS64 P0, [R0+URZ+0x170], R4 ;  /* 0x00017004000085a7 */ /* 0x000ee400080010ff */
[----:B---3--:R-:W-:Y:S05]  /*b130*/  @!P0 BRA `(.L_x_214) ;  /* 0xfffffffc00f08947 */ /* 0x008fea000383ffff */
[----:B------:R-:W-:Y:S05]  /*b140*/  BRA `(.L_x_215) ;  /* 0xffffffa400607947 */ /* 0x000fea000383ffff */
.L_x_101:
[----:B------:R-:W-:Y:S07]  /*b150*/  MOV R0, UR21 ;  /* 0x0000001500007c02 */ /* 0x000fee0008000f00 */
.L_x_216:
[----:B--2---:R2:W3:Y:S02]  /*b160*/  SYNCS.PHASECHK.TRANS64.TRYWAIT P0, [R0+URZ+0x178], R4 ;  /* 0x00017804000075a7 */ /* 0x0044e400080011ff */
[----:B---3--:R-:W-:Y:S05]  /*b170*/  @!P0 NANOSLEEP.SYNCS 0x989680 ;  /* 0x009896800000895d */ /* 0x008fea0003900000 */
[----:B------:R-:W3:Y:S02]  /*b180*/  @!P0 SYNCS.PHASECHK.TRANS64 P0, [R0+URZ+0x178], R4 ;  /* 0x00017804000085a7 */ /* 0x000ee400080010ff */
[----:B---3--:R-:W-:Y:S05]  /*b190*/  @!P0 BRA `(.L_x_216) ;  /* 0xfffffffc00f08947 */ /* 0x008fea000383ffff */
[----:B------:R-:W-:Y:S05]  /*b1a0*/  BRA `(.L_x_217) ;  /* 0xffffffa400ac7947 */ /* 0x000fea000383ffff */
.L_x_103:
[----:B------:R-:W-:-:S07]  /*b1b0*/  MOV R0, UR21 ;  /* 0x0000001500007c02 */ /* 0x000fce0008000f00 */
.L_x_218:
[----:B---3--:R3:W4:Y:S02]  /*b1c0*/  SYNCS.PHASECHK.TRANS64.TRYWAIT P0, [R0+URZ+0x160], R2 ;  /* 0x00016002000075a7 */ /* 0x00872400080011ff */
[----:B----4-:R-:W-:Y:S05]  /*b1d0*/  @!P0 NANOSLEEP.SYNCS 0x989680 ;  /* 0x009896800000895d */ /* 0x010fea0003900000 */
[----:B------:R-:W4:Y:S02]  /*b1e0*/  @!P0 SYNCS.PHASECHK.TRANS64 P0, [R0+URZ+0x160], R2 ;  /* 0x00016002000085a7 */ /* 0x000f2400080010ff */
[----:B----4-:R-:W-:Y:S05]  /*b1f0*/  @!P0 BRA `(.L_x_218) ;  /* 0xfffffffc00f08947 */ /* 0x010fea000383ffff */
[----:B------:R-:W-:Y:S05]  /*b200*/  BRA `(.L_x_219) ;  /* 0xffffffa800247947 */ /* 0x000fea000383ffff */
.L_x_104:
[----:B---3--:R-:W-:-:S07]  /*b210*/  MOV R0, UR21 ;  /* 0x0000001500007c02 */ /* 0x008fce0008000f00 */
.L_x_220:
[----:B---3--:R3:W4:Y:S02]  /*b220*/  SYNCS.PHASECHK.TRANS64.TRYWAIT P0, [R0+URZ+0x168], R2 ;  /* 0x00016802000075a7 */ /* 0x00872400080011ff */
[----:B----4-:R-:W-:Y:S05]  /*b230*/  @!P0 NANOSLEEP.SYNCS 0x989680 ;  /* 0x009896800000895d */ /* 0x010fea0003900000 */
[----:B------:R-:W4:Y:S02]  /*b240*/  @!P0 SYNCS.PHASECHK.TRANS64 P0, [R0+URZ+0x168], R2 ;  /* 0x00016802000085a7 */ /* 0x000f2400080010ff */
[----:B----4-:R-:W-:Y:S05]  /*b250*/  @!P0 BRA `(.L_x_220) ;  /* 0xfffffffc00f08947 */ /* 0x010fea000383ffff */
[----:B------:R-:W-:Y:S05]  /*b260*/  BRA `(.L_x_221) ;  /* 0xffffffa800147947 */ /* 0x000fea000383ffff */
.L_x_105:
[----:B---3--:R-:W-:-:S07]  /*b270*/  MOV R0, UR21 ;  /* 0x0000001500007c02 */ /* 0x008fce0008000f00 */
.L_x_222:
[----:B---3--:R3:W4:Y:S02]  /*b280*/  SYNCS.PHASECHK.TRANS64.TRYWAIT P0, [R0+URZ+0x170], R2 ;  /* 0x00017002000075a7 */ /* 0x00872400080011ff */
[----:B----4-:R-:W-:Y:S05]  /*b290*/  @!P0 NANOSLEEP.SYNCS 0x989680 ;  /* 0x009896800000895d */ /* 0x010fea0003900000 */
[----:B------:R-:W4:Y:S02]  /*b2a0*/  @!P0 SYNCS.PHASECHK.TRANS64 P0, [R0+URZ+0x170], R2 ;  /* 0x00017002000085a7 */ /* 0x000f2400080010ff */
[----:B----4-:R-:W-:Y:S05]  /*b2b0*/  @!P0 BRA `(.L_x_222) ;  /* 0xfffffffc00f08947 */ /* 0x010fea000383ffff */
[----:B------:R-:W-:Y:S05]  /*b2c0*/  BRA `(.L_x_223) ;  /* 0xffffffa800047947 */ /* 0x000fea000383ffff */
.L_x_107:
[----:B-1----:R1:W2:Y:S02]  /*b2d0*/  SYNCS.PHASECHK.TRANS64.TRYWAIT P0, [R3+URZ+0x190], R0 ;  /* 0x00019000030075a7 */ /* 0x0022a400080011ff */
[----:B--2---:R-:W-:Y:S05]  /*b2e0*/  @!P0 NANOSLEEP.SYNCS 0x989680 ;  /* 0x009896800000895d */ /* 0x004fea0003900000 */
[----:B------:R-:W2:Y:S02]  /*b2f0*/  @!P0 SYNCS.PHASECHK.TRANS64 P0, [R3+URZ+0x190], R0 ;  /* 0x00019000030085a7 */ /* 0x000ea400080010ff */
[----:B--2---:R-:W-:Y:S05]  /*b300*/  @!P0 BRA `(.L_x_107) ;  /* 0xfffffffc00f08947 */ /* 0x004fea000383ffff */
[----:B------:R-:W-:Y:S05]  /*b310*/  BRA `(.L_x_224) ;  /* 0xffffffa800d07947 */ /* 0x000fea000383ffff */
.L_x_118:
[----:B-1----:R1:W2:Y:S02]  /*b320*/  SYNCS.PHASECHK.TRANS64.TRYWAIT P1, [R2+URZ+0x140], R0 ;  /* 0x00014000020075a7 */ /* 0x0022a400080211ff */
[----:B--2---:R-:W-:Y:S05]  /*b330*/  @!P1 NANOSLEEP.SYNCS 0x989680 ;  /* 0x009896800000995d */ /* 0x004fea0003900000 */
[----:B------:R-:W2:Y:S02]  /*b340*/  @!P1 SYNCS.PHASECHK.TRANS64 P1, [R2+URZ+0x140], R0 ;  /* 0x00014000020095a7 */ /* 0x000ea400080210ff */
[----:B--2---:R-:W-:Y:S05]  /*b350*/  @!P1 BRA `(.L_x_118) ;  /* 0xfffffffc00f09947 */ /* 0x004fea000383ffff */
[----:B------:R-:W-:Y:S05]  /*b360*/  BRA `(.L_x_117) ;  /* 0xffffffb800447947 */ /* 0x000fea000383ffff */
.L_x_120:
[----:B-1----:R1:W2:Y:S02]  /*b370*/  SYNCS.PHASECHK.TRANS64.TRYWAIT P0, [R52+URZ+0x1b0], R3 ;  /* 0x0001b003340075a7 */ /* 0x0022a400080011ff */
[----:B--2---:R-:W-:Y:S05]  /*b380*/  @!P0 NANOSLEEP.SYNCS 0x989680 ;  /* 0x009896800000895d */ /* 0x004fea0003900000 */
[----:B------:R-:W2:Y:S02]  /*b390*/  @!P0 SYNCS.PHASECHK.TRANS64 P0, [R52+URZ+0x1b0], R3 ;  /* 0x0001b003340085a7 */ /* 0x000ea400080010ff */
[----:B--2---:R-:W-:Y:S05]  /*b3a0*/  @!P0 BRA `(.L_x_120) ;  /* 0xfffffffc00f08947 */ /* 0x004fea000383ffff */
[----:B------:R-:W-:Y:S05]  /*b3b0*/  BRA `(.L_x_119) ;  /* 0xffffffb800987947 */ /* 0x000fea000383ffff */
.L_x_128:
[----:B--2---:R2:W3:Y:S02]  /*b3c0*/  SYNCS.PHASECHK.TRANS64.TRYWAIT P0, [R0+URZ+0x140], R2 ;  /* 0x00014002000075a7 */ /* 0x0044e400080011ff */
[----:B---3--:R-:W-:Y:S05]  /*b3d0*/  @!P0 NANOSLEEP.SYNCS 0x989680 ;  /* 0x009896800000895d */ /* 0x008fea0003900000 */
[----:B------:R-:W3:Y:S02]  /*b3e0*/  @!P0 SYNCS.PHASECHK.TRANS64 P0, [R0+URZ+0x140], R2 ;  /* 0x00014002000085a7 */ /* 0x000ee400080010ff */
[----:B---3--:R-:W-:Y:S05]  /*b3f0*/  @!P0 BRA `(.L_x_128) ;  /* 0xfffffffc00f08947 */ /* 0x008fea000383ffff */
[----:B------:R-:W-:Y:S05]  /*b400*/  BRA `(.L_x_127) ;  /* 0xffffffc4008c7947 */ /* 0x000fea000383ffff */
.L_x_136:
[----:B--2---:R2:W3:Y:S02]  /*b410*/  SYNCS.PHASECHK.TRANS64.TRYWAIT P0, [R0+URZ+0x140], R4 ;  /* 0x00014004000075a7 */ /* 0x0044e400080011ff */
[----:B---3--:R-:W-:Y:S05]  /*b420*/  @!P0 NANOSLEEP.SYNCS 0x989680 ;  /* 0x009896800000895d */ /* 0x008fea0003900000 */
[----:B------:R-:W3:Y:S02]  /*b430*/  @!P0 SYNCS.PHASECHK.TRANS64 P0, [R0+URZ+0x140], R4 ;  /* 0x00014004000085a7 */ /* 0x000ee400080010ff */
[----:B---3--:R-:W-:Y:S05]  /*b440*/  @!P0 BRA `(.L_x_136) ;  /* 0xfffffffc00f08947 */ /* 0x008fea000383ffff */
[----:B------:R-:W-:Y:S05]  /*b450*/  BRA `(.L_x_135) ;  /* 0xffffffd000c87947 */ /* 0x000fea000383ffff */
.L_x_144:
[----:B--2---:R2:W3:Y:S02]  /*b460*/  SYNCS.PHASECHK.TRANS64.TRYWAIT P0, [R0+URZ+0x140], R2 ;  /* 0x00014002000075a7 */ /* 0x0044e400080011ff */
[----:B---3--:R-:W-:Y:S05]  /*b470*/  @!P0 NANOSLEEP.SYNCS 0x989680 ;  /* 0x009896800000895d */ /* 0x008fea0003900000 */
[----:B------:R-:W3:Y:S02]  /*b480*/  @!P0 SYNCS.PHASECHK.TRANS64 P0, [R0+URZ+0x140], R2 ;  /* 0x00014002000085a7 */ /* 0x000ee400080010ff */
[----:B---3--:R-:W-:Y:S05]  /*b490*/  @!P0 BRA `(.L_x_144) ;  /* 0xfffffffc00f08947 */ /* 0x008fea000383ffff */
[----:B------:R-:W-:Y:S05]  /*b4a0*/  BRA `(.L_x_143) ;  /* 0xffffffe000147947 */ /* 0x000fea000383ffff */
        .weak           $__internal_0_$__cuda_sm10x_tcgen05_guardrail_trap_col_being_dealloced_not_returned_by_alloc
        .type           $__internal_0_$__cuda_sm10x_tcgen05_guardrail_trap_col_being_dealloced_not_returned_by_alloc,@function
        .size           $__internal_0_$__cuda_sm10x_tcgen05_guardrail_trap_col_being_dealloced_not_returned_by_alloc,($__internal_1_$__cuda_sm10x_tcgen05_guardrail_trap_phase_invalid_during_alloc - $__internal_0_$__cuda_sm10x_tcgen05_guardrail_trap_col_being_dealloced_not_returned_by_alloc)
$__internal_0_$__cuda_sm10x_tcgen05_guardrail_trap_col_being_dealloced_not_returned_by_alloc:
[----:B------:R-:W-:Y:S05]  /*b4b0*/  BPT.TRAP 0x1 ;  /* 0x000000040000795c */ /* 0x000fea0000300000 */
[----:B------:R-:W-:-:S04]  /*b4c0*/  HFMA2 R3, -RZ, RZ, 0, 0 ;  /* 0x00000000ff037431 */ /* 0x000fc800000001ff */
[----:B------:R-:W-:Y:S05]  /*b4d0*/  RET.REL.NODEC R2 `(_ZN7cutlass13device_kernelINS_4gemm6kernel13GemmUniversalIN4cute5tupleIJiiiiEEENS1_10collective13CollectiveMmaINS1_35MainloopSm100TmaUmmaWarpSpecializedILi20ELi2ELi4ENS5_IJNS4_1CILi8EEENSA_ILi1EEESC_EEEEENS5_IJNSA_ILi64EEENSA_ILi256EEENSA_ILi32EEEEEEaNS5_IJlSC_lEEEaSJ_NS4_8TiledMMAINS4_8MMA_AtomIJNS4_15SM100_MMA_S8_SSIaaiLi64ELi256ELNS4_4UMMA5MajorE0ELSO_0ELNSN_8SaturateE0EEEEEENS4_6LayoutINS5_IJSC_SC_SC_EEENS5_IJNSA_ILi0EEESU_SU_EEEEENS5_IJNS4_10UnderscoreESX_SX_EEEEENS4_13SM90_TMA_LOADENS4_14ComposedLayoutINS4_7SwizzleILi1ELi4ELi3EEENS4_18smem_ptr_flag_bitsILi8EEENSS_INS5_IJSB_SH_EEENS5_IJSH_SC_EEEEEEEvNS4_8identityENS4_23SM90_TMA_LOAD_MULTICASTES19_vS1A_EENS_8epilogue10collective18CollectiveEpilogueINS1D_23Sm100TmaWarpSpecializedILi4ELi2ELi32ELb0ELb0EEEJSI_NS5_IJNSS_ISF_SC_EES1I_EEEaSJ_aSJ_NS1D_6fusion15FusionCallbacksIS1H_NS1K_17LinearCombinationIaiaiLNS_15FloatRoundStyleE2EEESI_S1J_JEEENS4_5SM1004TMEM4LOAD26SM100_TMEM_LOAD_16dp32b32xES10_NS11_INS12_ILi2ELi4ELi3EEES15_NSS_INS5_IJSB_SF_EEENS5_IJSF_SC_EEEEEEENS4_39AutoVectorizingCopyWithAssumedAlignmentILi128EEENS4_14SM90_TMA_STOREES1Y_S20_S20_EEEvvEEEEvNT_6ParamsE) ;  /* 0xffffff4802c87950 */ /* 0x000fea0003c3ffff */
        .weak           $__internal_1_$__cuda_sm10x_tcgen05_guardrail_trap_phase_invalid_during_alloc
        .type           $__internal_1_$__cuda_sm10x_tcgen05_guardrail_trap_phase_invalid_during_alloc,@function
        .size           $__internal_1_$__cuda_sm10x_tcgen05_guardrail_trap_phase_invalid_during_alloc,($__internal_2_$__cuda_sm10x_tcgen05_guardrail_trap_unallocated_columns_being_dealloced - $__internal_1_$__cuda_sm10x_tcgen05_guardrail_trap_phase_invalid_during_alloc)
$__internal_1_$__cuda_sm10x_tcgen05_guardrail_trap_phase_invalid_during_alloc:
[----:B------:R-:W-:Y:S05]  /*b4e0*/  BPT.TRAP 0x1 ;  /* 0x000000040000795c */ /* 0x000fea0000300000 */
[----:B------:R-:W-:-:S04]  /*b4f0*/  MOV R5, 0x0 ;  /* 0x0000000000057802 */ /* 0x000fc80000000f00 */
[----:B------:R-:W-:Y:S05]  /*b500*/  RET.REL.NODEC R4 `(_ZN7cutlass13device_kernelINS_4gemm6kernel13GemmUniversalIN4cute5tupleIJiiiiEEENS1_10collective13CollectiveMmaINS1_35MainloopSm100TmaUmmaWarpSpecializedILi20ELi2ELi4ENS5_IJNS4_1CILi8EEENSA_ILi1EEESC_EEEEENS5_IJNSA_ILi64EEENSA_ILi256EEENSA_ILi32EEEEEEaNS5_IJlSC_lEEEaSJ_NS4_8TiledMMAINS4_8MMA_AtomIJNS4_15SM100_MMA_S8_SSIaaiLi64ELi256ELNS4_4UMMA5MajorE0ELSO_0ELNSN_8SaturateE0EEEEEENS4_6LayoutINS5_IJSC_SC_SC_EEENS5_IJNSA_ILi0EEESU_SU_EEEEENS5_IJNS4_10UnderscoreESX_SX_EEEEENS4_13SM90_TMA_LOADENS4_14ComposedLayoutINS4_7SwizzleILi1ELi4ELi3EEENS4_18smem_ptr_flag_bitsILi8EEENSS_INS5_IJSB_SH_EEENS5_IJSH_SC_EEEEEEEvNS4_8identityENS4_23SM90_TMA_LOAD_MULTICASTES19_vS1A_EENS_8epilogue10collective18CollectiveEpilogueINS1D_23Sm100TmaWarpSpecializedILi4ELi2ELi32ELb0ELb0EEEJSI_NS5_IJNSS_ISF_SC_EES1I_EEEaSJ_aSJ_NS1D_6fusion15FusionCallbacksIS1H_NS1K_17LinearCombinationIaiaiLNS_15FloatRoundStyleE2EEESI_S1J_JEEENS4_5SM1004TMEM4LOAD26SM100_TMEM_LOAD_16dp32b32xES10_NS11_INS12_ILi2ELi4ELi3EEES15_NSS_INS5_IJSB_SF_EEENS5_IJSF_SC_EEEEEEENS4_39AutoVectorizingCopyWithAssumedAlignmentILi128EEENS4_14SM90_TMA_STOREES1Y_S20_S20_EEEvvEEEEvNT_6ParamsE) ;  /* 0xffffff4804bc7950 */ /* 0x000fea0003c3ffff */
        .weak           $__internal_2_$__cuda_sm10x_tcgen05_guardrail_trap_unallocated_columns_being_dealloced
        .type           $__internal_2_$__cuda_sm10x_tcgen05_guardrail_trap_unallocated_columns_being_dealloced,@function
        .size           $__internal_2_$__cuda_sm10x_tcgen05_guardrail_trap_unallocated_columns_being_dealloced,(.L_x_226 - $__internal_2_$__cuda_sm10x_tcgen05_guardrail_trap_unallocated_columns_being_dealloced)
$__internal_2_$__cuda_sm10x_tcgen05_guardrail_trap_unallocated_columns_being_dealloced:
[----:B------:R-:W-:Y:S05]  /*b510*/  BPT.TRAP 0x1 ;  /* 0x000000040000795c */ /* 0x000fea0000300000 */
[----:B------:R-:W-:-:S04]  /*b520*/  HFMA2 R3, -RZ, RZ, 0, 0 ;  /* 0x00000000ff037431 */ /* 0x000fc800000001ff */
[----:B------:R-:W-:Y:S05]  /*b530*/  RET.REL.NODEC R2 `(_ZN7cutlass13device_kernelINS_4gemm6kernel13GemmUniversalIN4cute5tupleIJiiiiEEENS1_10collective13CollectiveMmaINS1_35MainloopSm100TmaUmmaWarpSpecializedILi20ELi2ELi4ENS5_IJNS4_1CILi8EEENSA_ILi1EEESC_EEEEENS5_IJNSA_ILi64EEENSA_ILi256EEENSA_ILi32EEEEEEaNS5_IJlSC_lEEEaSJ_NS4_8TiledMMAINS4_8MMA_AtomIJNS4_15SM100_MMA_S8_SSIaaiLi64ELi256ELNS4_4UMMA5MajorE0ELSO_0ELNSN_8SaturateE0EEEEEENS4_6LayoutINS5_IJSC_SC_SC_EEENS5_IJNSA_ILi0EEESU_SU_EEEEENS5_IJNS4_10UnderscoreESX_SX_EEEEENS4_13SM90_TMA_LOADENS4_14ComposedLayoutINS4_7SwizzleILi1ELi4ELi3EEENS4_18smem_ptr_flag_bitsILi8EEENSS_INS5_IJSB_SH_EEENS5_IJSH_SC_EEEEEEEvNS4_8identityENS4_23SM90_TMA_LOAD_MULTICASTES19_vS1A_EENS_8epilogue10collective18CollectiveEpilogueINS1D_23Sm100TmaWarpSpecializedILi4ELi2ELi32ELb0ELb0EEEJSI_NS5_IJNSS_ISF_SC_EES1I_EEEaSJ_aSJ_NS1D_6fusion15FusionCallbacksIS1H_NS1K_17LinearCombinationIaiaiLNS_15FloatRoundStyleE2EEESI_S1J_JEEENS4_5SM1004TMEM4LOAD26SM100_TMEM_LOAD_16dp32b32xES10_NS11_INS12_ILi2ELi4ELi3EEES15_NSS_INS5_IJSB_SF_EEENS5_IJSF_SC_EEEEEEENS4_39AutoVectorizingCopyWithAssumedAlignmentILi128EEENS4_14SM90_TMA_STOREES1Y_S20_S20_EEEvvEEEEvNT_6ParamsE) ;  /* 0xffffff4802b07950 */ /* 0x000fea0003c3ffff */
.L_x_225:
[----:B------:R-:W-:-:S00]  /*b540*/  BRA `(.L_x_225) ;  /* 0xfffffffc00fc7947 */ /* 0x000fc0000383ffff */
[----:B------:R-:W-:-:S00]  /*b550*/  NOP ;  /* 0x0000000000007918 */ /* 0x000fc00000000000 */
        /* <DEDUP_REMOVED lines=10> */
.L_x_226:


//--------------------- .nv.global.init           --------------------------
	.section	.nv.global.init,"aw",@progbits
.nv.global.init:
	.type		$str$27,@object
	.size		$str$27,($str$28 - $str$27)
$str$27:
        /*0000*/ 	.byte	0x28, 0x61, 0x64, 0x64, 0x72, 0x65, 0x73, 0x73, 0x20, 0x26, 0x20, 0x6d, 0x61, 0x73, 0x6b, 0x29
        /*0010*/ 	.byte	0x20, 0x3d, 0x3d, 0x20, 0x30, 0x00
	.type		$str$28,@object
	.size		$str$28,($str$26 - $str$28)
$str$28:
        /*0016*/ 	.byte	0x2f, 0x74, 0x6d, 0x70, 0x2f, 0x63, 0x75, 0x74, 0x6c, 0x61, 0x73, 0x73, 0x5f, 0x73, 0x77, 0x65
        /*0026*/ 	.byte	0x65, 0x70, 0x5f, 0x73, 0x72, 0x63, 0x2f, 0x69, 0x6e, 0x63, 0x6c, 0x75, 0x64, 0x65, 0x2f, 0x63
        /*0036*/ 	.byte	0x75, 0x74, 0x65, 0x2f, 0x70, 0x6f, 0x69, 0x6e, 0x74, 0x65, 0x72, 0x5f, 0x66, 0x6c, 0x61, 0x67
        /*0046*/ 	.byte	0x67, 0x65, 0x64, 0x2e, 0x68, 0x70, 0x70, 0x00
	.type		$str$26,@object
	.size		$str$26,($str$25 - $str$26)
$str$26:
        /*004e*/ 	.byte	0x2f, 0x74, 0x6d, 0x70, 0x2f, 0x63, 0x75, 0x74, 0x6c, 0x61, 0x73, 0x73, 0x5f, 0x73, 0x77, 0x65
        /*005e*/ 	.byte	0x65, 0x70, 0x5f, 0x73, 0x72, 0x63, 0x2f, 0x69, 0x6e, 0x63, 0x6c, 0x75, 0x64, 0x65, 0x2f, 0x63
        /*006e*/ 	.byte	0x75, 0x74, 0x65, 0x2f, 0x61, 0x74, 0x6f, 0x6d, 0x2f, 0x63, 0x6f, 0x70, 0x79, 0x5f, 0x74, 0x72
        /*007e*/ 	.byte	0x61, 0x69, 0x74, 0x73, 0x5f, 0x73, 0x6d, 0x31, 0x30, 0x30, 0x2e, 0x68, 0x70, 0x70, 0x00
	.type		$str$25,@object
	.size		$str$25,(__unnamed_1 - $str$25)
$str$25:
        /*008d*/ 	.byte	0x28, 0x28, 0x75, 0x69, 0x6e, 0x74, 0x33, 0x32, 0x5f, 0x74, 0x28, 0x74, 0x68, 0x72, 0x65, 0x61
        /*009d*/ 	.byte	0x64, 0x49, 0x64, 0x78, 0x2e, 0x78, 0x29, 0x20, 0x2f, 0x20, 0x33, 0x32, 0x29, 0x20, 0x25, 0x20
        /*00ad*/ 	.byte	0x34, 0x29, 0x20, 0x3d, 0x3d, 0x20, 0x28, 0x28, 0x28, 0x74, 0x6d, 0x65, 0x6d, 0x5f, 0x61, 0x64
        /*00bd*/ 	.byte	0x64, 0x72, 0x20, 0x3e, 0x3e, 0x20, 0x31, 0x36, 0x29, 0x20, 0x2f, 0x20, 0x33, 0x32, 0x29, 0x20
        /*00cd*/ 	.byte	0x25, 0x20, 0x34, 0x29, 0x00
	.type		__unnamed_1,@object
	.size		__unnamed_1,(__unnamed_2 - __unnamed_1)
__unnamed_1:
        /*00d2*/ 	.byte	0x61, 0x75, 0x74, 0x6f, 0x20, 0x63, 0x75, 0x74, 0x65, 0x3a, 0x3a, 0x61, 0x73, 0x5f, 0x70, 0x6f
        /* <DEDUP_REMOVED lines=24> */
        /*0262*/ 	.byte	0x00
	.type		__unnamed_2,@object
	.size		__unnamed_2,(__unnamed_3 - __unnamed_2)
__unnamed_2:
        /* <DEDUP_REMOVED lines=26> */
	.type		__unnamed_3,@object
	.size		__unnamed_3,(.L_3 - __unnamed_3)
__unnamed_3:
        /* <DEDUP_REMOVED lines=41> */
.L_3:


//--------------------- .nv.shared._ZN7cutlass13device_kernelINS_4gemm6kernel13GemmUniversalIN4cute5tupleIJiiiiEEENS1_10collective13CollectiveMmaINS1_35MainloopSm100TmaUmmaWarpSpecializedILi20ELi2ELi4ENS5_IJNS4_1CILi8EEENSA_ILi1EEESC_EEEEENS5_IJNSA_ILi64EEENSA_ILi256EEENSA_ILi32EEEEEEaNS5_IJlSC_lEEEaSJ_NS4_8TiledMMAINS4_8MMA_AtomIJNS4_15SM100_MMA_S8_SSIaaiLi64ELi256ELNS4_4UMMA5MajorE0ELSO_0ELNSN_8SaturateE0EEEEEENS4_6LayoutINS5_IJSC_SC_SC_EEENS5_IJNSA_ILi0EEESU_SU_EEEEENS5_IJNS4_10UnderscoreESX_SX_EEEEENS4_13SM90_TMA_LOADENS4_14ComposedLayoutINS4_7SwizzleILi1ELi4ELi3EEENS4_18smem_ptr_flag_bitsILi8EEENSS_INS5_IJSB_SH_EEENS5_IJSH_SC_EEEEEEEvNS4_8identityENS4_23SM90_TMA_LOAD_MULTICASTES19_vS1A_EENS_8epilogue10collective18CollectiveEpilogueINS1D_23Sm100TmaWarpSpecializedILi4ELi2ELi32ELb0ELb0EEEJSI_NS5_IJNSS_ISF_SC_EES1I_EEEaSJ_aSJ_NS1D_6fusion15FusionCallbacksIS1H_NS1K_17LinearCombinationIaiaiLNS_15FloatRoundStyleE2EEESI_S1J_JEEENS4_5SM1004TMEM4LOAD26SM100_TMEM_LOAD_16dp32b32xES10_NS11_INS12_ILi2ELi4ELi3EEES15_NSS_INS5_IJSB_SF_EEENS5_IJSF_SC_EEEEEEENS4_39AutoVectorizingCopyWithAssumedAlignmentILi128EEENS4_14SM90_TMA_STOREES1Y_S20_S20_EEEvvEEEEvNT_6ParamsE --------------------------
	.section	.nv.shared._ZN7cutlass13device_kernelINS_4gemm6kernel13GemmUniversalIN4cute5tupleIJiiiiEEENS1_10collective13CollectiveMmaINS1_35MainloopSm100TmaUmmaWarpSpecializedILi20ELi2ELi4ENS5_IJNS4_1CILi8EEENSA_ILi1EEESC_EEEEENS5_IJNSA_ILi64EEENSA_ILi256EEENSA_ILi32EEEEEEaNS5_IJlSC_lEEEaSJ_NS4_8TiledMMAINS4_8MMA_AtomIJNS4_15SM100_MMA_S8_SSIaaiLi64ELi256ELNS4_4UMMA5MajorE0ELSO_0ELNSN_8SaturateE0EEEEEENS4_6LayoutINS5_IJSC_SC_SC_EEENS5_IJNSA_ILi0EEESU_SU_EEEEENS5_IJNS4_10UnderscoreESX_SX_EEEEENS4_13SM90_TMA_LOADENS4_14ComposedLayoutINS4_7SwizzleILi1ELi4ELi3EEENS4_18smem_ptr_flag_bitsILi8EEENSS_INS5_IJSB_SH_EEENS5_IJSH_SC_EEEEEEEvNS4_8identityENS4_23SM90_TMA_LOAD_MULTICASTES19_vS1A_EENS_8epilogue10collective18CollectiveEpilogueINS1D_23Sm100TmaWarpSpecializedILi4ELi2ELi32ELb0ELb0EEEJSI_NS5_IJNSS_ISF_SC_EES1I_EEEaSJ_aSJ_NS1D_6fusion15FusionCallbacksIS1H_NS1K_17LinearCombinationIaiaiLNS_15FloatRoundStyleE2EEESI_S1J_JEEENS4_5SM1004TMEM4LOAD26SM100_TMEM_LOAD_16dp32b32xES10_NS11_INS12_ILi2ELi4ELi3EEES15_NSS_INS5_IJSB_SF_EEENS5_IJSF_SC_EEEEEEENS4_39AutoVectorizingCopyWithAssumedAlignmentILi128EEENS4_14SM90_TMA_STOREES1Y_S20_S20_EEEvvEEEEvNT_6ParamsE,"aw",@nobits
	.sectionflags	@""
	.align	16
	.zero		1024


//--------------------- .nv.shared.reserved.0     --------------------------
	.section	.nv.shared.reserved.0,"aw",@nobits
	.weak		__nv_reservedSMEM_offset_0_alias
	.size		__nv_reservedSMEM_offset_0_alias, 0, 64
	.other		__nv_reservedSMEM_offset_0_alias,@"STO_CUDA_RESERVED_SHARED STV_DEFAULT"
__nv_reservedSMEM_offset_0_alias:
	.zero		0
.nv.shared.reserved.0:
	.zero		64
	.weak		__nv_reservedSMEM_tcgen05_partition
	.type		__nv_reservedSMEM_tcgen05_partition,@object
	.size		__nv_reservedSMEM_tcgen05_partition,(.L_0 - __nv_reservedSMEM_tcgen05_partition)
__nv_reservedSMEM_tcgen05_partition:
	.zero		32
.L_0:


//--------------------- .nv.global                --------------------------
	.section	.nv.global,"aw",@nobits
.nv.global:
	.type		_ZN40_INTERNAL_3aebe752_4_k_cu_3ede1dd5_254514cute1_E,@object
	.size		_ZN40_INTERNAL_3aebe752_4_k_cu_3ede1dd5_254514cute1_E,(_ZN40_INTERNAL_3aebe752_4_k_cu_3ede1dd5_254514cuda3std3__45__cpo6cbeginE - _ZN40_INTERNAL_3aebe752_4_k_cu_3ede1dd5_254514cute1_E)
_ZN40_INTERNAL_3aebe752_4_k_cu_3ede1dd5_254514cute1_E:
	.zero		1
	.type		_ZN40_INTERNAL_3aebe752_4_k_cu_3ede1dd5_254514cuda3std3__45__cpo6cbeginE,@object
	.size		_ZN40_INTERNAL_3aebe752_4_k_cu_3ede1dd5_254514cuda3std3__45__cpo6cbeginE,(_ZN40_INTERNAL_3aebe752_4_k_cu_3ede1dd5_254514cuda3std3__48in_placeE - _ZN40_INTERNAL_3aebe752_4_k_cu_3ede1dd5_254514cuda3std3__45__cpo6cbeginE)
_ZN40_INTERNAL_3aebe752_4_k_cu_3ede1dd5_254514cuda3std3__45__cpo6cbeginE:
	.zero		1
	.type		_ZN40_INTERNAL_3aebe752_4_k_cu_3ede1dd5_254514cuda3std3__48in_placeE,@object
	.size		_ZN40_INTERNAL_3aebe752_4_k_cu_3ede1dd5_254514cuda3std3__48in_placeE,(_ZN40_INTERNAL_3aebe752_4_k_cu_3ede1dd5_254514cuda3std6ranges3__45__cpo9iter_moveE - _ZN40_INTERNAL_3aebe752_4_k_cu_3ede1dd5_254514cuda3std3__48in_placeE)
_ZN40_INTERNAL_3aebe752_4_k_cu_3ede1dd5_254514cuda3std3__48in_placeE:
	.zero		1
	.type		_ZN40_INTERNAL_3aebe752_4_k_cu_3ede1dd5_254514cuda3std6ranges3__45__cpo9iter_moveE,@object
	.size		_ZN40_INTERNAL_3aebe752_4_k_cu_3ede1dd5_254514cuda3std6ranges3__45__cpo9iter_moveE,(_ZN40_INTERNAL_3aebe752_4_k_cu_3ede1dd5_254514cuda3std3__45__cpo5beginE - _ZN40_INTERNAL_3aebe752_4_k_cu_3ede1dd5_254514cuda3std6ranges3__45__cpo9iter_moveE)
_ZN40_INTERNAL_3aebe752_4_k_cu_3ede1dd5_254514cuda3std6ranges3__45__cpo9iter_moveE:
	.zero		1
	.type		_ZN40_INTERNAL_3aebe752_4_k_cu_3ede1dd5_254514cuda3std3__45__cpo5beginE,@object
	.size		_ZN40_INTERNAL_3aebe752_4_k_cu_3ede1dd5_254514cuda3std3__45__cpo5beginE,(_ZN40_INTERNAL_3aebe752_4_k_cu_3ede1dd5_254514cuda3std3__442_GLOBAL__N__3aebe752_4_k_cu_3ede1dd5_254516ignoreE - _ZN40_INTERNAL_3aebe752_4_k_cu_3ede1dd5_254514cuda3std3__45__cpo5beginE)
_ZN40_INTERNAL_3aebe752_4_k_cu_3ede1dd5_254514cuda3std3__45__cpo5beginE:
	.zero		1
	.type		_ZN40_INTERNAL_3aebe752_4_k_cu_3ede1dd5_254514cuda3std3__442_GLOBAL__N__3aebe752_4_k_cu_3ede1dd5_254516ignoreE,@object
	.size		_ZN40_INTERNAL_3aebe752_4_k_cu_3ede1dd5_254514cuda3std3__442_GLOBAL__N__3aebe752_4_k_cu_3ede1dd5_254516ignoreE,(_ZN40_INTERNAL_3aebe752_4_k_cu_3ede1dd5_254514cute7productE - _ZN40_INTERNAL_3aebe752_4_k_cu_3ede1dd5_254514cuda3std3__442_GLOBAL__N__3aebe752_4_k_cu_3ede1dd5_254516ignoreE)
_ZN40_INTERNAL_3aebe752_4_k_cu_3ede1dd5_254514cuda3std3__442_GLOBAL__N__3aebe752_4_k_cu_3ede1dd5_254516ignoreE:
	.zero		1
	.type		_ZN40_INTERNAL_3aebe752_4_k_cu_3ede1dd5_254514cute7productE,@object
	.size		_ZN40_INTERNAL_3aebe752_4_k_cu_3ede1dd5_254514cute7productE,(_ZN40_INTERNAL_3aebe752_4_k_cu_3ede1dd5_254514cuda3std3__45__cpo3endE - _ZN40_INTERNAL_3aebe752_4_k_cu_3ede1dd5_254514cute7productE)
_ZN40_INTERNAL_3aebe752_4_k_cu_3ede1dd5_254514cute7productE:
	.zero		1
	.type		_ZN40_INTERNAL_3aebe752_4_k_cu_3ede1dd5_254514cuda3std3__45__cpo3endE,@object
	.size		_ZN40_INTERNAL_3aebe752_4_k_cu_3ede1dd5_254514cuda3std3__45__cpo3endE,(_ZN40_INTERNAL_3aebe752_4_k_cu_3ede1dd5_254514cuda3std3__419piecewise_constructE - _ZN40_INTERNAL_3aebe752_4_k_cu_3ede1dd5_254514cuda3std3__45__cpo3endE)
_ZN40_INTERNAL_3aebe752_4_k_cu_3ede1dd5_254514cuda3std3__45__cpo3endE:
	.zero		1
	.type		_ZN40_INTERNAL_3aebe752_4_k_cu_3ede1dd5_254514cuda3std3__419piecewise_constructE,@object
	.size		_ZN40_INTERNAL_3aebe752_4_k_cu_3ede1dd5_254514cuda3std3__419piecewise_constructE,(_ZN40_INTERNAL_3aebe752_4_k_cu_3ede1dd5_254514cuda3std3__45__cpo4cendE - _ZN40_INTERNAL_3aebe752_4_k_cu_3ede1dd5_254514cuda3std3__419piecewise_constructE)
_ZN40_INTERNAL_3aebe752_4_k_cu_3ede1dd5_254514cuda3std3__419piecewise_constructE:
	.zero		1
	.type		_ZN40_INTERNAL_3aebe752_4_k_cu_3ede1dd5_254514cuda3std3__45__cpo4cendE,@object
	.size		_ZN40_INTERNAL_3aebe752_4_k_cu_3ede1dd5_254514cuda3std3__45__cpo4cendE,(_ZN40_INTERNAL_3aebe752_4_k_cu_3ede1dd5_254514cuda3std6ranges3__45__cpo4swapE - _ZN40_INTERNAL_3aebe752_4_k_cu_3ede1dd5_254514cuda3std3__45__cpo4cendE)
_ZN40_INTERNAL_3aebe752_4_k_cu_3ede1dd5_254514cuda3std3__45__cpo4cendE:
	.zero		1
	.type		_ZN40_INTERNAL_3aebe752_4_k_cu_3ede1dd5_254514cuda3std6ranges3__45__cpo4swapE,@object
	.size		_ZN40_INTERNAL_3aebe752_4_k_cu_3ede1dd5_254514cuda3std6ranges3__45__cpo4swapE,(.L_11 - _ZN40_INTERNAL_3aebe752_4_k_cu_3ede1dd5_254514cuda3std6ranges3__45__cpo4swapE)
_ZN40_INTERNAL_3aebe752_4_k_cu_3ede1dd5_254514cuda3std6ranges3__45__cpo4swapE:
	.zero		1
.L_11:


//--------------------- .nv.constant0._ZN7cutlass13device_kernelINS_4gemm6kernel13GemmUniversalIN4cute5tupleIJiiiiEEENS1_10collective13CollectiveMmaINS1_35MainloopSm100TmaUmmaWarpSpecializedILi20ELi2ELi4ENS5_IJNS4_1CILi8EEENSA_ILi1EEESC_EEEEENS5_IJNSA_ILi64EEENSA_ILi256EEENSA_ILi32EEEEEEaNS5_IJlSC_lEEEaSJ_NS4_8TiledMMAINS4_8MMA_AtomIJNS4_15SM100_MMA_S8_SSIaaiLi64ELi256ELNS4_4UMMA5MajorE0ELSO_0ELNSN_8SaturateE0EEEEEENS4_6LayoutINS5_IJSC_SC_SC_EEENS5_IJNSA_ILi0EEESU_SU_EEEEENS5_IJNS4_10UnderscoreESX_SX_EEEEENS4_13SM90_TMA_LOADENS4_14ComposedLayoutINS4_7SwizzleILi1ELi4ELi3EEENS4_18smem_ptr_flag_bitsILi8EEENSS_INS5_IJSB_SH_EEENS5_IJSH_SC_EEEEEEEvNS4_8identityENS4_23SM90_TMA_LOAD_MULTICASTES19_vS1A_EENS_8epilogue10collective18CollectiveEpilogueINS1D_23Sm100TmaWarpSpecializedILi4ELi2ELi32ELb0ELb0EEEJSI_NS5_IJNSS_ISF_SC_EES1I_EEEaSJ_aSJ_NS1D_6fusion15FusionCallbacksIS1H_NS1K_17LinearCombinationIaiaiLNS_15FloatRoundStyleE2EEESI_S1J_JEEENS4_5SM1004TMEM4LOAD26SM100_TMEM_LOAD_16dp32b32xES10_NS11_INS12_ILi2ELi4ELi3EEES15_NSS_INS5_IJSB_SF_EEENS5_IJSF_SC_EEEEEEENS4_39AutoVectorizingCopyWithAssumedAlignmentILi128EEENS4_14SM90_TMA_STOREES1Y_S20_S20_EEEvvEEEEvNT_6ParamsE --------------------------
	.section	.nv.constant0._ZN7cutlass13device_kernelINS_4gemm6kernel13GemmUniversalIN4cute5tupleIJiiiiEEENS1_10collective13CollectiveMmaINS1_35MainloopSm100TmaUmmaWarpSpecializedILi20ELi2ELi4ENS5_IJNS4_1CILi8EEENSA_ILi1EEESC_EEEEENS5_IJNSA_ILi64EEENSA_ILi256EEENSA_ILi32EEEEEEaNS5_IJlSC_lEEEaSJ_NS4_8TiledMMAINS4_8MMA_AtomIJNS4_15SM100_MMA_S8_SSIaaiLi64ELi256ELNS4_4UMMA5MajorE0ELSO_0ELNSN_8SaturateE0EEEEEENS4_6LayoutINS5_IJSC_SC_SC_EEENS5_IJNSA_ILi0EEESU_SU_EEEEENS5_IJNS4_10UnderscoreESX_SX_EEEEENS4_13SM90_TMA_LOADENS4_14ComposedLayoutINS4_7SwizzleILi1ELi4ELi3EEENS4_18smem_ptr_flag_bitsILi8EEENSS_INS5_IJSB_SH_EEENS5_IJSH_SC_EEEEEEEvNS4_8identityENS4_23SM90_TMA_LOAD_MULTICASTES19_vS1A_EENS_8epilogue10collective18CollectiveEpilogueINS1D_23Sm100TmaWarpSpecializedILi4ELi2ELi32ELb0ELb0EEEJSI_NS5_IJNSS_ISF_SC_EES1I_EEEaSJ_aSJ_NS1D_6fusion15FusionCallbacksIS1H_NS1K_17LinearCombinationIaiaiLNS_15FloatRoundStyleE2EEESI_S1J_JEEENS4_5SM1004TMEM4LOAD26SM100_TMEM_LOAD_16dp32b32xES10_NS11_INS12_ILi2ELi4ELi3EEES15_NSS_INS5_IJSB_SF_EEENS5_IJSF_SC_EEEEEEENS4_39AutoVectorizingCopyWithAssumedAlignmentILi128EEENS4_14SM90_TMA_STOREES1Y_S20_S20_EEEvvEEEEvNT_6ParamsE,"a",@progbits
	.sectionflags	@""
	.align	4
.nv.constant0._ZN7cutlass13device_kernelINS_4gemm6kernel13GemmUniversalIN4cute5tupleIJiiiiEEENS1_10collective13CollectiveMmaINS1_35MainloopSm100TmaUmmaWarpSpecializedILi20ELi2ELi4ENS5_IJNS4_1CILi8EEENSA_ILi1EEESC_EEEEENS5_IJNSA_ILi64EEENSA_ILi256EEENSA_ILi32EEEEEEaNS5_IJlSC_lEEEaSJ_NS4_8TiledMMAINS4_8MMA_AtomIJNS4_15SM100_MMA_S8_SSIaaiLi64ELi256ELNS4_4UMMA5MajorE0ELSO_0ELNSN_8SaturateE0EEEEEENS4_6LayoutINS5_IJSC_SC_SC_EEENS5_IJNSA_ILi0EEESU_SU_EEEEENS5_IJNS4_10UnderscoreESX_SX_EEEEENS4_13SM90_TMA_LOADENS4_14ComposedLayoutINS4_7SwizzleILi1ELi4ELi3EEENS4_18smem_ptr_flag_bitsILi8EEENSS_INS5_IJSB_SH_EEENS5_IJSH_SC_EEEEEEEvNS4_8identityENS4_23SM90_TMA_LOAD_MULTICASTES19_vS1A_EENS_8epilogue10collective18CollectiveEpilogueINS1D_23Sm100TmaWarpSpecializedILi4ELi2ELi32ELb0ELb0EEEJSI_NS5_IJNSS_ISF_SC_EES1I_EEEaSJ_aSJ_NS1D_6fusion15FusionCallbacksIS1H_NS1K_17LinearCombinationIaiaiLNS_15FloatRoundStyleE2EEESI_S1J_JEEENS4_5SM1004TMEM4LOAD26SM100_TMEM_LOAD_16dp32b32xES10_NS11_INS12_ILi2ELi4ELi3EEES15_NSS_INS5_IJSB_SF_EEENS5_IJSF_SC_EEEEEEENS4_39AutoVectorizingCopyWithAssumedAlignmentILi128EEENS4_14SM90_TMA_STOREES1Y_S20_S20_EEEvvEEEEvNT_6ParamsE:
	.zero		2944


//--------------------- SYMBOLS --------------------------

	.type		.nv.reservedSmem.offset0,@object
	.size		.nv.reservedSmem.offset0,0x4
	.type		.nv.reservedSmem.cap,@object
	.size		.nv.reservedSmem.cap,0x4
	.type		__assertfail,@function
